	.headerflags	@"EF_CUDA_TEXMODE_UNIFIED EF_CUDA_64BIT_ADDRESS EF_CUDA_ACCELERATORS EF_CUDA_SM90 EF_CUDA_VIRTUAL_SM(EF_CUDA_SM90)"
	.elftype	@"ET_EXEC"


//--------------------- .nv.info                  --------------------------
	.section	.nv.info,"",@"SHT_CUDA_INFO"
	.align	4


	//----- nvinfo : EIATTR_REGCOUNT
	.align		4
        /*0000*/ 	.byte	0x04, 0x2f
        /*0002*/ 	.short	(.L_1 - .L_0)
	.align		4
.L_0:
        /*0004*/ 	.word	index@(matmul_kernel_profile)
        /*0008*/ 	.word	0x00000064


	//----- nvinfo : EIATTR_MIN_STACK_SIZE
	.align		4
.L_1:
        /*000c*/ 	.byte	0x04, 0x12
        /*000e*/ 	.short	(.L_3 - .L_2)
	.align		4
.L_2:
        /*0010*/ 	.word	index@(matmul_kernel_profile)
        /*0014*/ 	.word	0x00000000


	//----- nvinfo : EIATTR_FRAME_SIZE
	.align		4
.L_3:
        /*0018*/ 	.byte	0x04, 0x11
        /*001a*/ 	.short	(.L_5 - .L_4)
	.align		4
.L_4:
        /*001c*/ 	.word	index@(matmul_kernel_profile)
        /*0020*/ 	.word	0x00000000


	//----- nvinfo : EIATTR_MIN_STACK_SIZE
	.align		4
.L_5:
        /*0024*/ 	.byte	0x04, 0x12
        /*0026*/ 	.short	(.L_7 - .L_6)
	.align		4
.L_6:
        /*0028*/ 	.word	index@(matmul_kernel_profile)
        /*002c*/ 	.word	0x00000000
.L_7:


//--------------------- .nv.info.matmul_kernel_profile --------------------------
	.section	.nv.info.matmul_kernel_profile,"",@"SHT_CUDA_INFO"
	.sectionflags	@""
	.align	4


	//----- nvinfo : EIATTR_CUDA_API_VERSION
	.align		4
        /*0000*/ 	.byte	0x04, 0x37
        /*0002*/ 	.short	(.L_9 - .L_8)
.L_8:
        /*0004*/ 	.word	0x0000007c


	//----- nvinfo : EIATTR_KPARAM_INFO
	.align		4
.L_9:
        /*0008*/ 	.byte	0x04, 0x17
        /*000a*/ 	.short	(.L_11 - .L_10)
.L_10:
        /*000c*/ 	.word	0x00000000
        /*0010*/ 	.short	0x0009
        /*0012*/ 	.short	0x0030
        /*0014*/ 	.byte	0x00, 0xf0, 0x21, 0x00


	//----- nvinfo : EIATTR_KPARAM_INFO
	.align		4
.L_11:
        /*0018*/ 	.byte	0x04, 0x17
        /*001a*/ 	.short	(.L_13 - .L_12)
.L_12:
        /*001c*/ 	.word	0x00000000
        /*0020*/ 	.short	0x0008
        /*0022*/ 	.short	0x002c
        /*0024*/ 	.byte	0x00, 0xf0, 0x11, 0x00


	//----- nvinfo : EIATTR_KPARAM_INFO
	.align		4
.L_13:
        /*0028*/ 	.byte	0x04, 0x17
        /*002a*/ 	.short	(.L_15 - .L_14)
.L_14:
        /*002c*/ 	.word	0x00000000
        /*0030*/ 	.short	0x0007
        /*0032*/ 	.short	0x0028
        /*0034*/ 	.byte	0x00, 0xf0, 0x11, 0x00


	//----- nvinfo : EIATTR_KPARAM_INFO
	.align		4
.L_15:
        /*0038*/ 	.byte	0x04, 0x17
        /*003a*/ 	.short	(.L_17 - .L_16)
.L_16:
        /*003c*/ 	.word	0x00000000
        /*0040*/ 	.short	0x0006
        /*0042*/ 	.short	0x0024
        /*0044*/ 	.byte	0x00, 0xf0, 0x11, 0x00


	//----- nvinfo : EIATTR_KPARAM_INFO
	.align		4
.L_17:
        /*0048*/ 	.byte	0x04, 0x17
        /*004a*/ 	.short	(.L_19 - .L_18)
.L_18:
        /*004c*/ 	.word	0x00000000
        /*0050*/ 	.short	0x0005
        /*0052*/ 	.short	0x0020
        /*0054*/ 	.byte	0x00, 0xf0, 0x11, 0x00


	//----- nvinfo : EIATTR_KPARAM_INFO
	.align		4
.L_19:
        /*0058*/ 	.byte	0x04, 0x17
        /*005a*/ 	.short	(.L_21 - .L_20)
.L_20:
        /*005c*/ 	.word	0x00000000
        /*0060*/ 	.short	0x0004
        /*0062*/ 	.short	0x001c
        /*0064*/ 	.byte	0x00, 0xf0, 0x11, 0x00


	//----- nvinfo : EIATTR_KPARAM_INFO
	.align		4
.L_21:
        /*0068*/ 	.byte	0x04, 0x17
        /*006a*/ 	.short	(.L_23 - .L_22)
.L_22:
        /*006c*/ 	.word	0x00000000
        /*0070*/ 	.short	0x0003
        /*0072*/ 	.short	0x0018
        /*0074*/ 	.byte	0x00, 0xf0, 0x11, 0x00


	//----- nvinfo : EIATTR_KPARAM_INFO
	.align		4
.L_23:
        /*0078*/ 	.byte	0x04, 0x17
        /*007a*/ 	.short	(.L_25 - .L_24)
.L_24:
        /*007c*/ 	.word	0x00000000
        /*0080*/ 	.short	0x0002
        /*0082*/ 	.short	0x0010
        /*0084*/ 	.byte	0x00, 0xf0, 0x21, 0x00


	//----- nvinfo : EIATTR_KPARAM_INFO
	.align		4
.L_25:
        /*0088*/ 	.byte	0x04, 0x17
        /*008a*/ 	.short	(.L_27 - .L_26)
.L_26:
        /*008c*/ 	.word	0x00000000
        /*0090*/ 	.short	0x0001
        /*0092*/ 	.short	0x0008
        /*0094*/ 	.byte	0x00, 0xf0, 0x21, 0x00


	//----- nvinfo : EIATTR_KPARAM_INFO
	.align		4
.L_27:
        /*0098*/ 	.byte	0x04, 0x17
        /*009a*/ 	.short	(.L_29 - .L_28)
.L_28:
        /*009c*/ 	.word	0x00000000
        /*00a0*/ 	.short	0x0000
        /*00a2*/ 	.short	0x0000
        /*00a4*/ 	.byte	0x00, 0xf0, 0x21, 0x00


	//----- nvinfo : EIATTR_SPARSE_MMA_MASK
	.align		4
.L_29:
        /*00a8*/ 	.byte	0x03, 0x50
        /*00aa*/ 	.short	0x0000


	//----- nvinfo : EIATTR_MAXREG_COUNT
	.align		4
        /*00ac*/ 	.byte	0x03, 0x1b
        /*00ae*/ 	.short	0x0080


	//----- nvinfo : EIATTR_COOP_GROUP_MASK_REGIDS
	.align		4
        /*00b0*/ 	.byte	0x04, 0x29
        /*00b2*/ 	.short	(.L_31 - .L_30)


	//   ....[0]....
.L_30:
        /*00b4*/ 	.word	0xffffffff


	//----- nvinfo : EIATTR_COOP_GROUP_INSTR_OFFSETS
	.align		4
.L_31:
        /*00b8*/ 	.byte	0x04, 0x28
        /*00ba*/ 	.short	(.L_33 - .L_32)


	//   ....[0]....
.L_32:
        /*00bc*/ 	.word	0x000011c0


	//----- nvinfo : EIATTR_EXIT_INSTR_OFFSETS
	.align		4
.L_33:
        /*00c0*/ 	.byte	0x04, 0x1c
        /*00c2*/ 	.short	(.L_35 - .L_34)


	//   ....[0]....
.L_34:
        /*00c4*/ 	.word	0x00002100


	//   ....[1]....
        /*00c8*/ 	.word	0x00002d20


	//----- nvinfo : EIATTR_REQNTID
	.align		4
.L_35:
        /*00cc*/ 	.byte	0x04, 0x10
        /*00ce*/ 	.short	(.L_37 - .L_36)
.L_36:
        /*00d0*/ 	.word	0x00000200
        /*00d4*/ 	.word	0x00000001
        /*00d8*/ 	.word	0x00000001


	//----- nvinfo : EIATTR_CBANK_PARAM_SIZE
	.align		4
.L_37:
        /*00dc*/ 	.byte	0x03, 0x19
        /*00de*/ 	.short	0x0038


	//----- nvinfo : EIATTR_PARAM_CBANK
	.align		4
        /*00e0*/ 	.byte	0x04, 0x0a
        /*00e2*/ 	.short	(.L_39 - .L_38)
	.align		4
.L_38:
        /*00e4*/ 	.word	index@(.nv.constant0.matmul_kernel_profile)
        /*00e8*/ 	.short	0x0210
        /*00ea*/ 	.short	0x0038


	//----- nvinfo : EIATTR_SW_WAR
	.align		4
.L_39:
        /*00ec*/ 	.byte	0x04, 0x36
        /*00ee*/ 	.short	(.L_41 - .L_40)
.L_40:
        /*00f0*/ 	.word	0x00000008
.L_41:


//--------------------- .nv.callgraph             --------------------------
	.section	.nv.callgraph,"",@"SHT_CUDA_CALLGRAPH"
	.align	4
	.sectionentsize	8
	.align		4
        /*0000*/ 	.word	0x00000000
	.align		4
        /*0004*/ 	.word	0xffffffff
	.align		4
        /*0008*/ 	.word	0x00000000
	.align		4
        /*000c*/ 	.word	0xfffffffe
	.align		4
        /*0010*/ 	.word	0x00000000
	.align		4
        /*0014*/ 	.word	0xfffffffd
	.align		4
        /*0018*/ 	.word	0x00000000
	.align		4
        /*001c*/ 	.word	0xfffffffc


//--------------------- .text.matmul_kernel_profile --------------------------
	.section	.text.matmul_kernel_profile,"ax",@progbits
	.sectionflags	@"SHF_BARRIERS=1"
	.align	128
        .global         matmul_kernel_profile
        .type           matmul_kernel_profile,@function
        .size           matmul_kernel_profile,(.L_x_4 - matmul_kernel_profile)
        .other          matmul_kernel_profile,@"STO_CUDA_ENTRY STV_DEFAULT"
matmul_kernel_profile:
.text.matmul_kernel_profile:
[----:B------:R-:W1:Y:S02]  /*0000*/  LDC R1, c[0x0][0x28] ;  /* 0x00000a00ff017b82 */ /* 0x000e640000000800 */
[----:B------:R-:W-:Y:S01]  /*0010*/  CS2R.32 R3, SR_CLOCKLO ;  /* 0x0000000000037805 */ /* 0x000fe20000005000 */
[----:B------:R-:W2:Y:S01]  /*0020*/  LDC.64 R4, c[0x0][0x228] ;  /* 0x00008a00ff047b82 */ /* 0x000ea20000000a00 */
[----:B------:R-:W3:Y:S01]  /*0030*/  S2R R6, SR_CTAID.X ;  /* 0x0000000000067919 */ /* 0x000ee20000002500 */
[----:B------:R-:W-:Y:S01]  /*0040*/  ULDC UR4, c[0x0][0x238] ;  /* 0x00008e0000047ab9 */ /* 0x000fe20000000800 */
[----:B------:R-:W-:Y:S01]  /*0050*/  ULDC.64 UR8, c[0x0][0x218] ;  /* 0x0000860000087ab9 */ /* 0x000fe20000000a00 */
[----:B------:R-:W-:Y:S01]  /*0060*/  ULDC.64 UR6, c[0x0][0x210] ;  /* 0x0000840000067ab9 */ /* 0x000fe20000000a00 */
[----:B------:R-:W-:Y:S01]  /*0070*/  ULDC.64 UR16, c[0x0][0x208] ;  /* 0x0000820000107ab9 */ /* 0x000fe20000000a00 */
[----:B------:R-:W-:Y:S02]  /*0080*/  CS2R R26, SRZ ;  /* 0x00000000001a7805 */ /* 0x000fe4000001ff00 */
[----:B------:R-:W-:Y:S01]  /*0090*/  CS2R R28, SRZ ;  /* 0x00000000001c7805 */ /* 0x000fe2000001ff00 */
[----:B------:R-:W4:Y:S01]  /*00a0*/  S2UR UR5, SR_CgaCtaId ;  /* 0x00000000000579c3 */ /* 0x000f220000008800 */
[----:B------:R-:W-:-:S02]  /*00b0*/  CS2R R30, SRZ ;  /* 0x00000000001e7805 */ /* 0x000fc4000001ff00 */
[----:B------:R-:W-:Y:S02]  /*00c0*/  CS2R R32, SRZ ;  /* 0x0000000000207805 */ /* 0x000fe4000001ff00 */
[----:B------:R-:W-:Y:S02]  /*00d0*/  CS2R R34, SRZ ;  /* 0x0000000000227805 */ /* 0x000fe4000001ff00 */
[----:B------:R-:W-:Y:S02]  /*00e0*/  CS2R R36, SRZ ;  /* 0x0000000000247805 */ /* 0x000fe4000001ff00 */
[----:B------:R-:W-:Y:S02]  /*00f0*/  CS2R R38, SRZ ;  /* 0x0000000000267805 */ /* 0x000fe4000001ff00 */
[----:B------:R-:W-:Y:S02]  /*0100*/  CS2R R40, SRZ ;  /* 0x0000000000287805 */ /* 0x000fe4000001ff00 */
        /* <DEDUP_REMOVED lines=8> */
[----:B------:R-:W-:Y:S01]  /*0190*/  CS2R R58, SRZ ;  /* 0x00000000003a7805 */ /* 0x000fe2000001ff00 */
[----:B--2---:R-:W-:Y:S01]  /*01a0*/  VIADD R0, R5, 0xff ;  /* 0x000000ff05007836 */ /* 0x004fe20000000000 */
[----:B------:R-:W-:Y:S02]  /*01b0*/  IABS R23, R4 ;  /* 0x0000000400177213 */ /* 0x000fe40000000000 */
[----:B------:R-:W-:Y:S02]  /*01c0*/  CS2R R60, SRZ ;  /* 0x00000000003c7805 */ /* 0x000fe4000001ff00 */
[----:B------:R-:W-:Y:S02]  /*01d0*/  IABS R20, R5 ;  /* 0x0000000500147213 */ /* 0x000fe40000000000 */
[----:B------:R-:W-:-:S02]  /*01e0*/  CS2R R62, SRZ ;  /* 0x00000000003e7805 */ /* 0x000fc4000001ff00 */
[----:B------:R-:W-:Y:S02]  /*01f0*/  SHF.R.S32.HI R7, RZ, 0x1f, R0 ;  /* 0x0000001fff077819 */ /* 0x000fe40000011400 */
[----:B------:R-:W-:Y:S02]  /*0200*/  CS2R R64, SRZ ;  /* 0x0000000000407805 */ /* 0x000fe4000001ff00 */
[----:B------:R-:W-:Y:S02]  /*0210*/  ISETP.NE.AND P6, PT, R4, RZ, PT ;  /* 0x000000ff0400720c */ /* 0x000fe40003fc5270 */
[----:B------:R-:W-:Y:S02]  /*0220*/  CS2R R66, SRZ ;  /* 0x0000000000427805 */ /* 0x000fe4000001ff00 */
[----:B------:R-:W-:Y:S02]  /*0230*/  LEA.HI R7, R7, R0, RZ, 0x8 ;  /* 0x0000000007077211 */ /* 0x000fe400078f40ff */
[----:B------:R-:W-:-:S02]  /*0240*/  CS2R R68, SRZ ;  /* 0x0000000000447805 */ /* 0x000fc4000001ff00 */
[----:B---3--:R-:W-:Y:S02]  /*0250*/  IABS R10, R6 ;  /* 0x00000006000a7213 */ /* 0x008fe40000000000 */
[----:B------:R-:W-:Y:S02]  /*0260*/  CS2R R70, SRZ ;  /* 0x0000000000467805 */ /* 0x000fe4000001ff00 */
[----:B------:R-:W-:Y:S02]  /*0270*/  SHF.R.S32.HI R7, RZ, 0x8, R7 ;  /* 0x00000008ff077819 */ /* 0x000fe40000011407 */
[----:B------:R-:W-:Y:S02]  /*0280*/  CS2R R72, SRZ ;  /* 0x0000000000487805 */ /* 0x000fe4000001ff00 */
[----:B------:R-:W-:Y:S02]  /*0290*/  CS2R R74, SRZ ;  /* 0x00000000004a7805 */ /* 0x000fe4000001ff00 */
[----:B------:R-:W-:-:S02]  /*02a0*/  CS2R R76, SRZ ;  /* 0x00000000004c7805 */ /* 0x000fc4000001ff00 */
[----:B------:R-:W-:Y:S01]  /*02b0*/  CS2R R78, SRZ ;  /* 0x00000000004e7805 */ /* 0x000fe2000001ff00 */
[----:B------:R-:W-:Y:S01]  /*02c0*/  IMAD.SHL.U32 R11, R7, 0x8, RZ ;  /* 0x00000008070b7824 */ /* 0x000fe200078e00ff */
[----:B------:R-:W-:Y:S02]  /*02d0*/  CS2R R80, SRZ ;  /* 0x0000000000507805 */ /* 0x000fe4000001ff00 */
[----:B------:R-:W-:Y:S02]  /*02e0*/  CS2R R82, SRZ ;  /* 0x0000000000527805 */ /* 0x000fe4000001ff00 */
[----:B------:R-:W-:Y:S02]  /*02f0*/  CS2R R84, SRZ ;  /* 0x0000000000547805 */ /* 0x000fe4000001ff00 */
[----:B------:R-:W-:Y:S02]  /*0300*/  CS2R R86, SRZ ;  /* 0x0000000000567805 */ /* 0x000fe4000001ff00 */
[----:B------:R-:W-:-:S02]  /*0310*/  IABS R7, R11 ;  /* 0x0000000b00077213 */ /* 0x000fc40000000000 */
[----:B------:R-:W-:Y:S02]  /*0320*/  IABS R12, R11 ;  /* 0x0000000b000c7213 */ /* 0x000fe40000000000 */
[----:B------:R-:W2:Y:S08]  /*0330*/  I2F.RP R0, R7 ;  /* 0x0000000700007306 */ /* 0x000eb00000209400 */
[----:B--2---:R-:W2:Y:S02]  /*0340*/  MUFU.RCP R0, R0 ;  /* 0x0000000000007308 */ /* 0x004ea40000001000 */
[----:B--2---:R-:W-:-:S02]  /*0350*/  VIADD R8, R0, 0xffffffe ;  /* 0x0ffffffe00087836 */ /* 0x004fc40000000000 */
[----:B------:R-:W-:-:S04]  /*0360*/  IMAD.MOV R0, RZ, RZ, -R12 ;  /* 0x000000ffff007224 */ /* 0x000fc800078e0a0c */
[----:B------:R2:W3:Y:S02]  /*0370*/  F2I.FTZ.U32.TRUNC.NTZ R9, R8 ;  /* 0x0000000800097305 */ /* 0x0004e4000021f000 */
[----:B--2---:R-:W-:Y:S02]  /*0380*/  IMAD.MOV.U32 R8, RZ, RZ, RZ ;  /* 0x000000ffff087224 */ /* 0x004fe400078e00ff */
[----:B---3--:R-:W-:-:S04]  /*0390*/  IMAD.MOV R2, RZ, RZ, -R9 ;  /* 0x000000ffff027224 */ /* 0x008fc800078e0a09 */
[----:B------:R-:W-:Y:S02]  /*03a0*/  IMAD R13, R2, R7, RZ ;  /* 0x00000007020d7224 */ /* 0x000fe400078e02ff */
[----:B------:R-:W-:Y:S02]  /*03b0*/  IMAD.MOV.U32 R2, RZ, RZ, R10 ;  /* 0x000000ffff027224 */ /* 0x000fe400078e000a */
[----:B------:R-:W-:-:S06]  /*03c0*/  IMAD.HI.U32 R9, R9, R13, R8 ;  /* 0x0000000d09097227 */ /* 0x000fcc00078e0008 */
[----:B------:R-:W-:-:S04]  /*03d0*/  IMAD.HI.U32 R9, R9, R2, RZ ;  /* 0x0000000209097227 */ /* 0x000fc800078e00ff */
[----:B------:R-:W-:-:S05]  /*03e0*/  IMAD R0, R9, R0, R2 ;  /* 0x0000000009007224 */ /* 0x000fca00078e0202 */
[----:B------:R-:W-:-:S13]  /*03f0*/  ISETP.GT.U32.AND P1, PT, R7, R0, PT ;  /* 0x000000000700720c */ /* 0x000fda0003f24070 */
[----:B------:R-:W-:Y:S02]  /*0400*/  @!P1 IMAD.IADD R0, R0, 0x1, -R7 ;  /* 0x0000000100009824 */ /* 0x000fe400078e0a07 */
[----:B------:R-:W-:Y:S01]  /*0410*/  @!P1 VIADD R9, R9, 0x1 ;  /* 0x0000000109099836 */ /* 0x000fe20000000000 */
[----:B------:R-:W-:Y:S02]  /*0420*/  ISETP.NE.AND P1, PT, R11, RZ, PT ;  /* 0x000000ff0b00720c */ /* 0x000fe40003f25270 */
[----:B------:R-:W-:Y:S02]  /*0430*/  ISETP.GE.U32.AND P0, PT, R0, R7, PT ;  /* 0x000000070000720c */ /* 0x000fe40003f06070 */
[----:B------:R-:W-:-:S04]  /*0440*/  LOP3.LUT R0, R6, R11, RZ, 0x3c, !PT ;  /* 0x0000000b06007212 */ /* 0x000fc800078e3cff */
[----:B------:R-:W-:Y:S01]  /*0450*/  ISETP.GE.AND P2, PT, R0, RZ, PT ;  /* 0x000000ff0000720c */ /* 0x000fe20003f46270 */
[----:B------:R-:W-:-:S05]  /*0460*/  VIADD R0, R4, 0x7f ;  /* 0x0000007f04007836 */ /* 0x000fca0000000000 */
[----:B------:R-:W-:Y:S01]  /*0470*/  SHF.R.S32.HI R7, RZ, 0x1f, R0 ;  /* 0x0000001fff077819 */ /* 0x000fe20000011400 */
[----:B------:R-:W-:-:S03]  /*0480*/  @P0 VIADD R9, R9, 0x1 ;  /* 0x0000000109090836 */ /* 0x000fc60000000000 */
[----:B------:R-:W-:Y:S01]  /*0490*/  LEA.HI R7, R7, R0, RZ, 0x7 ;  /* 0x0000000007077211 */ /* 0x000fe200078f38ff */
[----:B------:R-:W-:-:S04]  /*04a0*/  IMAD.MOV.U32 R2, RZ, RZ, R9 ;  /* 0x000000ffff027224 */ /* 0x000fc800078e0009 */
[----:B------:R-:W-:Y:S01]  /*04b0*/  @!P2 IMAD.MOV R2, RZ, RZ, -R2 ;  /* 0x000000ffff02a224 */ /* 0x000fe200078e0a02 */
[----:B------:R-:W-:-:S05]  /*04c0*/  @!P1 LOP3.LUT R2, RZ, R11, RZ, 0x33, !PT ;  /* 0x0000000bff029212 */ /* 0x000fca00078e33ff */
[----:B------:R-:W-:Y:S02]  /*04d0*/  IMAD.SHL.U32 R14, R2, 0x8, RZ ;  /* 0x00000008020e7824 */ /* 0x000fe400078e00ff */
[----:B------:R-:W-:-:S03]  /*04e0*/  IMAD.MOV R2, RZ, RZ, -R2 ;  /* 0x000000ffff027224 */ /* 0x000fc600078e0a02 */
[----:B------:R-:W-:Y:S01]  /*04f0*/  LEA.HI.SX32 R7, R7, -R14, 0x19 ;  /* 0x8000000e07077211 */ /* 0x000fe200078fcaff */
[----:B------:R-:W-:-:S03]  /*0500*/  IMAD R16, R11, R2, R6 ;  /* 0x000000020b107224 */ /* 0x000fc600078e0206 */
[----:B------:R-:W-:Y:S02]  /*0510*/  VIMNMX R15, R7, 0x8, PT ;  /* 0x00000008070f7848 */ /* 0x000fe40003fe0100 */
[----:B------:R-:W-:Y:S02]  /*0520*/  IABS R10, R16 ;  /* 0x00000010000a7213 */ /* 0x000fe40000000000 */
[-C--:B------:R-:W-:Y:S02]  /*0530*/  IABS R13, R15.reuse ;  /* 0x0000000f000d7213 */ /* 0x080fe40000000000 */
        /* <DEDUP_REMOVED lines=8> */
[----:B------:R-:W-:-:S04]  /*05c0*/  IMAD.MOV.U32 R2, RZ, RZ, R7 ;  /* 0x000000ffff027224 */ /* 0x000fc800078e0007 */
[----:B------:R-:W-:Y:S02]  /*05d0*/  IMAD R7, R2, R13, RZ ;  /* 0x0000000d02077224 */ /* 0x000fe400078e02ff */
[----:B------:R-:W-:Y:S02]  /*05e0*/  IMAD.MOV.U32 R2, RZ, RZ, R10 ;  /* 0x000000ffff027224 */ /* 0x000fe400078e000a */
[----:B------:R-:W-:Y:S02]  /*05f0*/  IMAD.HI.U32 R9, R9, R7, R8 ;  /* 0x0000000709097227 */ /* 0x000fe400078e0008 */
[----:B------:R-:W2:Y:S04]  /*0600*/  I2F.RP R8, R23 ;  /* 0x0000001700087306 */ /* 0x000ea80000209400 */
[----:B------:R-:W-:-:S04]  /*0610*/  IMAD.HI.U32 R7, R9, R2, RZ ;  /* 0x0000000209077227 */ /* 0x000fc800078e00ff */
[----:B------:R-:W-:Y:S01]  /*0620*/  IMAD R0, R7, R0, R2 ;  /* 0x0000000007007224 */ /* 0x000fe200078e0202 */
[----:B------:R-:W3:Y:S01]  /*0630*/  I2F.RP R9, R20 ;  /* 0x0000001400097306 */ /* 0x000ee20000209400 */
[----:B------:R-:W-:-:S03]  /*0640*/  LOP3.LUT R2, R16, R15, RZ, 0x3c, !PT ;  /* 0x0000000f10027212 */ /* 0x000fc600078e3cff */
[----:B------:R-:W-:Y:S02]  /*0650*/  ISETP.GT.U32.AND P1, PT, R13, R0, PT ;  /* 0x000000000d00720c */ /* 0x000fe40003f24070 */
[----:B------:R-:W-:Y:S02]  /*0660*/  ISETP.GE.AND P2, PT, R2, RZ, PT ;  /* 0x000000ff0200720c */ /* 0x000fe40003f46270 */
[----:B--2---:R-:W2:Y:S08]  /*0670*/  MUFU.RCP R8, R8 ;  /* 0x0000000800087308 */ /* 0x004eb00000001000 */
[----:B---3--:R-:W3:Y:S01]  /*0680*/  MUFU.RCP R9, R9 ;  /* 0x0000000900097308 */ /* 0x008ee20000001000 */
[----:B------:R-:W-:-:S02]  /*0690*/  @!P1 IMAD.IADD R0, R0, 0x1, -R13 ;  /* 0x0000000100009824 */ /* 0x000fc400078e0a0d */
[----:B------:R-:W-:Y:S01]  /*06a0*/  @!P1 VIADD R7, R7, 0x1 ;  /* 0x0000000107079836 */ /* 0x000fe20000000000 */
[----:B------:R-:W-:Y:S02]  /*06b0*/  ISETP.NE.AND P1, PT, R15, RZ, PT ;  /* 0x000000ff0f00720c */ /* 0x000fe40003f25270 */
[----:B------:R-:W-:Y:S01]  /*06c0*/  ISETP.GE.U32.AND P0, PT, R0, R13, PT ;  /* 0x0000000d0000720c */ /* 0x000fe20003f06070 */
[----:B--2---:R-:W-:Y:S01]  /*06d0*/  VIADD R10, R8, 0xffffffe ;  /* 0x0ffffffe080a7836 */ /* 0x004fe20000000000 */
[----:B------:R-:W2:Y:S03]  /*06e0*/  S2R R0, SR_TID.X ;  /* 0x0000000000007919 */ /* 0x000ea60000002100 */
[----:B------:R5:W4:Y:S01]  /*06f0*/  F2I.FTZ.U32.TRUNC.NTZ R11, R10 ;  /* 0x0000000a000b7305 */ /* 0x000b22000021f000 */
[----:B---3--:R-:W-:-:S07]  /*0700*/  VIADD R12, R9, 0xffffffe ;  /* 0x0ffffffe090c7836 */ /* 0x008fce0000000000 */
[----:B------:R-:W-:Y:S01]  /*0710*/  @P0 VIADD R7, R7, 0x1 ;  /* 0x0000000107070836 */ /* 0x000fe20000000000 */
[----:B------:R-:W3:Y:S01]  /*0720*/  F2I.FTZ.U32.TRUNC.NTZ R13, R12 ;  /* 0x0000000c000d7305 */ /* 0x000ee2000021f000 */
[----:B-1---5:R-:W-:Y:S02]  /*0730*/  IMAD.MOV.U32 R10, RZ, RZ, RZ ;  /* 0x000000ffff0a7224 */ /* 0x022fe400078e00ff */
[----:B------:R-:W-:Y:S01]  /*0740*/  @!P2 IMAD.MOV R7, RZ, RZ, -R7 ;  /* 0x000000ffff07a224 */ /* 0x000fe200078e0a07 */
[----:B------:R-:W-:Y:S01]  /*0750*/  @!P1 LOP3.LUT R7, RZ, R15, RZ, 0x33, !PT ;  /* 0x0000000fff079212 */ /* 0x000fe200078e33ff */
[----:B----4-:R-:W-:-:S04]  /*0760*/  IMAD.MOV R8, RZ, RZ, -R11 ;  /* 0x000000ffff087224 */ /* 0x010fc800078e0a0b */
[----:B------:R-:W-:Y:S02]  /*0770*/  IMAD.MOV R2, RZ, RZ, -R7 ;  /* 0x000000ffff027224 */ /* 0x000fe400078e0a07 */
[----:B------:R-:W-:Y:S02]  /*0780*/  IMAD R9, R8, R23, RZ ;  /* 0x0000001708097224 */ /* 0x000fe400078e02ff */
[----:B------:R-:W-:Y:S02]  /*0790*/  IMAD R2, R15, R2, R16 ;  /* 0x000000020f027224 */ /* 0x000fe400078e0210 */
[----:B---3--:R-:W-:Y:S02]  /*07a0*/  IMAD.MOV R17, RZ, RZ, -R13 ;  /* 0x000000ffff117224 */ /* 0x008fe400078e0a0d */
[----:B------:R-:W-:Y:S02]  /*07b0*/  IMAD.IADD R2, R14, 0x1, R2 ;  /* 0x000000010e027824 */ /* 0x000fe400078e0202 */
[----:B------:R-:W-:Y:S01]  /*07c0*/  IMAD.HI.U32 R10, R11, R9, R10 ;  /* 0x000000090b0a7227 */ /* 0x000fe200078e000a */
[----:B--2---:R-:W-:-:S03]  /*07d0*/  SHF.R.U32.HI R15, RZ, 0x2, R0 ;  /* 0x00000002ff0f7819 */ /* 0x004fc60000011600 */
[----:B------:R-:W-:Y:S01]  /*07e0*/  IMAD.SHL.U32 R8, R2, 0x80, RZ ;  /* 0x0000008002087824 */ /* 0x000fe200078e00ff */
[----:B------:R-:W-:Y:S01]  /*07f0*/  SGXT.U32 R15, R15, 0x7 ;  /* 0x000000070f0f781a */ /* 0x000fe20000000000 */
[----:B------:R-:W-:Y:S02]  /*0800*/  IMAD.MOV.U32 R12, RZ, RZ, RZ ;  /* 0x000000ffff0c7224 */ /* 0x000fe400078e00ff */
[----:B------:R-:W-:Y:S01]  /*0810*/  IMAD R9, R17, R20, RZ ;  /* 0x0000001411097224 */ /* 0x000fe200078e02ff */
[----:B------:R-:W-:Y:S01]  /*0820*/  PRMT R22, R15, 0x6540, R7 ;  /* 0x000065400f167816 */ /* 0x000fe20000000007 */
[----:B------:R-:W-:Y:S01]  /*0830*/  IMAD.SHL.U32 R88, R0, 0x2, RZ ;  /* 0x0000000200587824 */ /* 0x000fe200078e00ff */
[----:B------:R-:W-:Y:S01]  /*0840*/  LOP3.LUT R18, R8, R15, RZ, 0xfc, !PT ;  /* 0x0000000f08127212 */ /* 0x000fe200078efcff */
[----:B------:R-:W-:Y:S01]  /*0850*/  IMAD.HI.U32 R12, R13, R9, R12 ;  /* 0x000000090d0c7227 */ /* 0x000fe200078e000c */
[----:B------:R-:W-:Y:S02]  /*0860*/  IABS R11, R22 ;  /* 0x00000016000b7213 */ /* 0x000fe40000000000 */
[----:B------:R-:W-:-:S02]  /*0870*/  LOP3.LUT R24, R22, 0x80, RZ, 0xfc, !PT ;  /* 0x0000008016187812 */ /* 0x000fc400078efcff */
[----:B------:R-:W-:Y:S01]  /*0880*/  IABS R2, R18 ;  /* 0x0000001200027213 */ /* 0x000fe20000000000 */
[----:B------:R-:W-:Y:S01]  /*0890*/  IMAD.MOV.U32 R13, RZ, RZ, R11 ;  /* 0x000000ffff0d7224 */ /* 0x000fe200078e000b */
[----:B------:R-:W-:Y:S02]  /*08a0*/  IABS R19, R24 ;  /* 0x0000001800137213 */ /* 0x000fe40000000000 */
[----:B------:R-:W-:Y:S01]  /*08b0*/  SHF.R.U32.HI R17, RZ, 0x1, R0 ;  /* 0x00000001ff117819 */ /* 0x000fe20000011600 */
[----:B------:R-:W-:Y:S01]  /*08c0*/  IMAD.MOV.U32 R9, RZ, RZ, R2 ;  /* 0x000000ffff097224 */ /* 0x000fe200078e0002 */
[----:B------:R-:W-:Y:S01]  /*08d0*/  LOP3.LUT R14, R88, 0x6, RZ, 0xc0, !PT ;  /* 0x00000006580e7812 */ /* 0x000fe200078ec0ff */
[----:B------:R-:W-:-:S03]  /*08e0*/  IMAD.HI.U32 R2, R12, R13, RZ ;  /* 0x0000000d0c027227 */ /* 0x000fc600078e00ff */
[----:B------:R-:W-:Y:S01]  /*08f0*/  LOP3.LUT R21, R14, 0x80, R17, 0xf8, !PT ;  /* 0x000000800e157812 */ /* 0x000fe200078ef811 */
[----:B------:R-:W-:-:S04]  /*0900*/  IMAD.HI.U32 R12, R12, R19, RZ ;  /* 0x000000130c0c7227 */ /* 0x000fc800078e00ff */
[----:B------:R-:W-:-:S04]  /*0910*/  IMAD.HI.U32 R10, R10, R9, RZ ;  /* 0x000000090a0a7227 */ /* 0x000fc800078e00ff */
[----:B------:R-:W-:Y:S02]  /*0920*/  IMAD.MOV R12, RZ, RZ, -R12 ;  /* 0x000000ffff0c7224 */ /* 0x000fe400078e0a0c */
[----:B------:R-:W-:Y:S02]  /*0930*/  IMAD.MOV R2, RZ, RZ, -R2 ;  /* 0x000000ffff027224 */ /* 0x000fe400078e0a02 */
[----:B------:R-:W-:Y:S02]  /*0940*/  IMAD.MOV R10, RZ, RZ, -R10 ;  /* 0x000000ffff0a7224 */ /* 0x000fe400078e0a0a */
[C---:B------:R-:W-:Y:S02]  /*0950*/  IMAD R19, R20.reuse, R12, R19 ;  /* 0x0000000c14137224 */ /* 0x040fe400078e0213 */
[C---:B------:R-:W-:Y:S01]  /*0960*/  IMAD R13, R20.reuse, R2, R13 ;  /* 0x00000002140d7224 */ /* 0x040fe200078e020d */
[----:B------:R-:W-:Y:S01]  /*0970*/  SHF.R.U32.HI R2, RZ, 0x5, R0 ;  /* 0x00000005ff027819 */ /* 0x000fe20000011600 */
[C---:B------:R-:W-:Y:S01]  /*0980*/  IMAD R12, R23.reuse, R10, R9 ;  /* 0x0000000a170c7224 */ /* 0x040fe200078e0209 */
[C---:B------:R-:W-:Y:S01]  /*0990*/  ISETP.GT.U32.AND P2, PT, R20.reuse, R19, PT ;  /* 0x000000131400720c */ /* 0x040fe20003f44070 */
[----:B------:R-:W2:Y:S01]  /*09a0*/  LDC.64 R10, c[0x0][0x230] ;  /* 0x00008c00ff0a7b82 */ /* 0x000ea20000000a00 */
[----:B------:R-:W-:Y:S01]  /*09b0*/  ISETP.GT.U32.AND P1, PT, R20, R13, PT ;  /* 0x0000000d1400720c */ /* 0x000fe20003f24070 */
[----:B------:R-:W-:Y:S01]  /*09c0*/  IMAD.SHL.U32 R16, R2, 0x10, RZ ;  /* 0x0000001002107824 */ /* 0x000fe200078e00ff */
[----:B------:R-:W-:Y:S01]  /*09d0*/  ISETP.GT.U32.AND P0, PT, R23, R12, PT ;  /* 0x0000000c1700720c */ /* 0x000fe20003f04070 */
[C---:B------:R-:W-:Y:S01]  /*09e0*/  IMAD.SHL.U32 R17, R0.reuse, 0x10, RZ ;  /* 0x0000001000117824 */ /* 0x040fe200078e00ff */
[----:B------:R-:W-:-:S02]  /*09f0*/  LOP3.LUT R9, R0, 0x1f, RZ, 0xc0, !PT ;  /* 0x0000001f00097812 */ /* 0x000fc400078ec0ff */
[----:B------:R-:W-:-:S04]  /*0a00*/  LOP3.LUT R16, R16, 0x70, RZ, 0xc0, !PT ;  /* 0x0000007010107812 */ /* 0x000fc800078ec0ff */
[----:B------:R-:W-:Y:S01]  /*0a10*/  LEA.HI R14, R9, R16, RZ, 0x1e ;  /* 0x00000010090e7211 */ /* 0x000fe200078ff0ff */
[--C-:B------:R-:W-:Y:S01]  /*0a20*/  @!P2 IMAD.IADD R19, R19, 0x1, -R20.reuse ;  /* 0x000000011313a824 */ /* 0x100fe200078e0a14 */
[----:B------:R-:W-:Y:S01]  /*0a30*/  ISETP.GE.AND P2, PT, R24, RZ, PT ;  /* 0x000000ff1800720c */ /* 0x000fe20003f46270 */
[----:B------:R-:W-:Y:S01]  /*0a40*/  @!P1 IMAD.IADD R13, R13, 0x1, -R20 ;  /* 0x000000010d0d9824 */ /* 0x000fe200078e0a14 */
[----:B------:R-:W-:Y:S01]  /*0a50*/  LOP3.LUT R16, R88, 0x30, R17, 0x48, !PT ;  /* 0x0000003058107812 */ /* 0x000fe200078e4811 */
[----:B------:R-:W-:Y:S01]  /*0a60*/  @!P0 IMAD.IADD R12, R12, 0x1, -R23 ;  /* 0x000000010c0c8824 */ /* 0x000fe200078e0a17 */
[----:B------:R-:W-:Y:S01]  /*0a70*/  ISETP.GT.U32.AND P5, PT, R20, R19, PT ;  /* 0x000000131400720c */ /* 0x000fe20003fa4070 */
[----:B------:R-:W-:Y:S01]  /*0a80*/  IMAD R14, R14, 0x108, R21 ;  /* 0x000001080e0e7824 */ /* 0x000fe200078e0215 */
[----:B------:R-:W-:Y:S01]  /*0a90*/  ISETP.GT.U32.AND P4, PT, R20, R13, PT ;  /* 0x0000000d1400720c */ /* 0x000fe20003f84070 */
[----:B------:R-:W-:Y:S01]  /*0aa0*/  IMAD R15, R15, 0x40, R16 ;  /* 0x000000400f0f7824 */ /* 0x000fe200078e0210 */
[----:B------:R-:W-:-:S02]  /*0ab0*/  ISETP.GT.U32.AND P3, PT, R23, R12, PT ;  /* 0x0000000c1700720c */ /* 0x000fc40003f64070 */
[----:B------:R-:W-:Y:S01]  /*0ac0*/  ISETP.GE.AND P0, PT, R22, RZ, PT ;  /* 0x000000ff1600720c */ /* 0x000fe20003f06270 */
[----:B--2---:R-:W-:Y:S01]  /*0ad0*/  VIADD R89, R10, 0x3f ;  /* 0x0000003f0a597836 */ /* 0x004fe20000000000 */
[----:B------:R-:W-:Y:S01]  /*0ae0*/  ISETP.GE.AND P1, PT, R18, RZ, PT ;  /* 0x000000ff1200720c */ /* 0x000fe20003f26270 */
[----:B------:R-:W-:Y:S01]  /*0af0*/  VIADD R18, R10, 0xffffffc0 ;  /* 0xffffffc00a127836 */ /* 0x000fe20000000000 */
[----:B------:R-:W-:Y:S02]  /*0b00*/  LOP3.LUT R16, R16, 0x1fc0, R17, 0xf8, !PT ;  /* 0x00001fc010107812 */ /* 0x000fe400078ef811 */
[----:B------:R-:W-:Y:S01]  /*0b10*/  LOP3.LUT R17, R17, 0x30, RZ, 0xc0, !PT ;  /* 0x0000003011117812 */ /* 0x000fe200078ec0ff */
[--C-:B------:R-:W-:Y:S01]  /*0b20*/  @!P5 IMAD.IADD R19, R19, 0x1, -R20.reuse ;  /* 0x000000011313d824 */ /* 0x100fe200078e0a14 */
[----:B------:R-:W-:Y:S01]  /*0b30*/  ISETP.GT.AND P5, PT, R89, 0x3f, PT ;  /* 0x0000003f5900780c */ /* 0x000fe20003fa4270 */
[----:B------:R-:W-:Y:S01]  /*0b40*/  @!P4 IMAD.IADD R13, R13, 0x1, -R20 ;  /* 0x000000010d0dc824 */ /* 0x000fe200078e0a14 */
[C---:B------:R-:W-:Y:S01]  /*0b50*/  ISETP.GE.AND P4, PT, R17.reuse, R10, PT ;  /* 0x0000000a1100720c */ /* 0x040fe20003f86270 */
[----:B------:R-:W-:Y:S01]  /*0b60*/  @!P3 IMAD.IADD R12, R12, 0x1, -R23 ;  /* 0x000000010c0cb824 */ /* 0x000fe200078e0a17 */
[----:B------:R-:W-:Y:S01]  /*0b70*/  ISETP.GE.AND P3, PT, R17, R18, PT ;  /* 0x000000121100720c */ /* 0x000fe20003f66270 */
[----:B------:R-:W-:Y:S01]  /*0b80*/  @!P0 IMAD.MOV R13, RZ, RZ, -R13 ;  /* 0x000000ffff0d8224 */ /* 0x000fe200078e0a0d */
[----:B------:R-:W-:Y:S01]  /*0b90*/  SEL R20, RZ, 0x10, !P5 ;  /* 0x00000010ff147807 */ /* 0x000fe20006800000 */
[----:B------:R-:W-:Y:S01]  /*0ba0*/  IMAD.MOV.U32 R22, RZ, RZ, R12 ;  /* 0x000000ffff167224 */ /* 0x000fe200078e000c */
[----:B------:R-:W-:Y:S01]  /*0bb0*/  ISETP.NE.AND P5, PT, R5, RZ, PT ;  /* 0x000000ff0500720c */ /* 0x000fe20003fa5270 */
[----:B------:R-:W-:Y:S01]  /*0bc0*/  @!P2 IMAD.MOV R19, RZ, RZ, -R19 ;  /* 0x000000ffff13a224 */ /* 0x000fe200078e0a13 */
[----:B------:R-:W-:Y:S01]  /*0bd0*/  LOP3.LUT R18, RZ, R5, RZ, 0x33, !PT ;  /* 0x00000005ff127212 */ /* 0x000fe200078e33ff */
[----:B------:R-:W-:Y:S01]  /*0be0*/  @!P1 IMAD.MOV R22, RZ, RZ, -R22 ;  /* 0x000000ffff169224 */ /* 0x000fe200078e0a16 */
[----:B------:R-:W-:-:S02]  /*0bf0*/  SEL R20, R20, RZ, !P4 ;  /* 0x000000ff14147207 */ /* 0x000fc40006000000 */
[C---:B------:R-:W-:Y:S02]  /*0c00*/  SEL R24, R18.reuse, R13, !P5 ;  /* 0x0000000d12187207 */ /* 0x040fe40006800000 */
[----:B------:R-:W-:Y:S02]  /*0c10*/  @!P6 LOP3.LUT R22, RZ, R4, RZ, 0x33, !PT ;  /* 0x00000004ff16e212 */ /* 0x000fe400078e33ff */
[----:B------:R-:W-:Y:S01]  /*0c20*/  SEL R18, R18, R19, !P5 ;  /* 0x0000001312127207 */ /* 0x000fe20006800000 */
[--C-:B------:R-:W-:Y:S01]  /*0c30*/  IMAD R13, R24, UR4, R17.reuse ;  /* 0x00000004180d7c24 */ /* 0x100fe2000f8e0211 */
[----:B------:R-:W-:Y:S01]  /*0c40*/  ISETP.GT.AND P4, PT, R89, 0x7f, PT ;  /* 0x0000007f5900780c */ /* 0x000fe20003f84270 */
[--C-:B------:R-:W-:Y:S01]  /*0c50*/  IMAD R11, R22, R11, R17.reuse ;  /* 0x0000000b160b7224 */ /* 0x100fe200078e0211 */
[----:B------:R-:W-:Y:S01]  /*0c60*/  SEL R12, RZ, 0x10, P3 ;  /* 0x00000010ff0c7807 */ /* 0x000fe20001800000 */
[----:B------:R-:W-:Y:S01]  /*0c70*/  IMAD R21, R18, UR4, R17 ;  /* 0x0000000412157c24 */ /* 0x000fe2000f8e0211 */
[----:B------:R-:W-:Y:S01]  /*0c80*/  ISETP.NE.U32.AND P0, PT, R20, RZ, PT ;  /* 0x000000ff1400720c */ /* 0x000fe20003f05070 */
[----:B------:R-:W-:Y:S01]  /*0c90*/  UMOV UR4, 0x400 ;  /* 0x0000040000047882 */ /* 0x000fe20000000000 */
[----:B------:R-:W-:Y:S01]  /*0ca0*/  SEL R12, R12, RZ, P4 ;  /* 0x000000ff0c0c7207 */ /* 0x000fe20002000000 */
[----:B------:R-:W-:Y:S01]  /*0cb0*/  UPRMT UR5, UR5, 0x654, UR4 ;  /* 0x0000065405057896 */ /* 0x000fe20008000004 */
[----:B------:R-:W-:-:S02]  /*0cc0*/  IADD3 R18, P3, R13, UR8, RZ ;  /* 0x000000080d127c10 */ /* 0x000fc4000ff7e0ff */
[----:B------:R-:W-:Y:S02]  /*0cd0*/  CS2R R24, SRZ ;  /* 0x0000000000187805 */ /* 0x000fe4000001ff00 */
[----:B------:R-:W-:Y:S02]  /*0ce0*/  ISETP.NE.U32.AND P1, PT, R12, RZ, PT ;  /* 0x000000ff0c00720c */ /* 0x000fe40003f25070 */
[----:B------:R-:W-:Y:S01]  /*0cf0*/  IADD3 R12, P2, R11, UR6, RZ ;  /* 0x000000060b0c7c10 */ /* 0x000fe2000ff5e0ff */
[----:B------:R-:W-:Y:S01]  /*0d00*/  VIADD R23, R15, UR5 ;  /* 0x000000050f177c36 */ /* 0x000fe20008000000 */
[----:B------:R-:W-:Y:S02]  /*0d10*/  IADD3 R20, P4, R21, UR8, RZ ;  /* 0x0000000815147c10 */ /* 0x000fe4000ff9e0ff */
[----:B------:R-:W-:Y:S02]  /*0d20*/  LEA.HI.X.SX32 R19, R13, UR9, 0x1, P3 ;  /* 0x000000090d137c11 */ /* 0x000fe400098f0eff */
[----:B------:R-:W-:Y:S01]  /*0d30*/  LEA.HI.X.SX32 R13, R11, UR7, 0x1, P2 ;  /* 0x000000070b0d7c11 */ /* 0x000fe200090f0eff */
[----:B------:R-:W-:Y:S01]  /*0d40*/  VIADD R11, R16, UR5 ;  /* 0x00000005100b7c36 */ /* 0x000fe20008000000 */
[----:B------:R-:W-:-:S03]  /*0d50*/  LEA.HI.X.SX32 R21, R21, UR9, 0x1, P4 ;  /* 0x0000000915157c11 */ /* 0x000fc6000a0f0eff */
[----:B------:R-:W-:Y:S01]  /*0d60*/  @!PT LDS RZ, [RZ] ;  /* 0x00000000fffff984 */ /* 0x000fe20000000800 */
[----:B------:R-:W-:Y:S01]  /*0d70*/  @!PT LDS RZ, [RZ] ;  /* 0x00000000fffff984 */ /* 0x000fe20000000800 */
[----:B------:R-:W-:Y:S01]  /*0d80*/  @!PT LDS RZ, [RZ] ;  /* 0x00000000fffff984 */ /* 0x000fe20000000800 */
[----:B------:R1:W-:Y:S04]  /*0d90*/  LDGSTS.E.BYPASS.128 [R23+0x800], desc[UR16][R12.64], P0 ;  /* 0x008000000c177fae */ /* 0x0003e80008101c50 */
[----:B------:R-:W0:Y:S04]  /*0da0*/  LDGDEPBAR ;  /* 0x00000000000079af */ /* 0x000e280000000000 */
[----:B------:R1:W-:Y:S04]  /*0db0*/  LDGSTS.E.BYPASS.128 [R23+0x6800], desc[UR16][R18.64], P0 ;  /* 0x0680000012177fae */ /* 0x0003e80008101c50 */
[----:B------:R1:W-:Y:S01]  /*0dc0*/  LDGSTS.E.BYPASS.128 [R11+0x8800], desc[UR16][R20.64], P0 ;  /* 0x08800000140b7fae */ /* 0x0003e20008101c50 */
[----:B------:R-:W-:-:S03]  /*0dd0*/  ISETP.GE.AND P0, PT, R89, 0x40, PT ;  /* 0x000000405900780c */ /* 0x000fc60003f06270 */
[----:B------:R-:W0:Y:S01]  /*0de0*/  LDGDEPBAR ;  /* 0x00000000000079af */ /* 0x000e220000000000 */
[----:B------:R-:W-:Y:S06]  /*0df0*/  BAR.SYNC.DEFER_BLOCKING 0x0 ;  /* 0x0000000000007b1d */ /* 0x000fec0000010000 */
[----:B------:R-:W-:Y:S01]  /*0e00*/  @!PT LDS RZ, [RZ] ;  /* 0x00000000fffff984 */ /* 0x000fe20000000800 */
[----:B------:R-:W-:Y:S01]  /*0e10*/  @!PT LDS RZ, [RZ] ;  /* 0x00000000fffff984 */ /* 0x000fe20000000800 */
[----:B------:R-:W-:Y:S01]  /*0e20*/  @!PT LDS RZ, [RZ] ;  /* 0x00000000fffff984 */ /* 0x000fe20000000800 */
[----:B------:R1:W-:Y:S04]  /*0e30*/  LDGSTS.E.BYPASS.128 [R23+0x2800], desc[UR16][R12.64+0x40], P1 ;  /* 0x028000400c177fae */ /* 0x0003e80008901c50 */
[----:B------:R-:W0:Y:S04]  /*0e40*/  LDGDEPBAR ;  /* 0x00000000000079af */ /* 0x000e280000000000 */
[----:B------:R1:W-:Y:S04]  /*0e50*/  LDGSTS.E.BYPASS.128 [R23+0xa800], desc[UR16][R18.64+0x40], P1 ;  /* 0x0a80004012177fae */ /* 0x0003e80008901c50 */
[----:B------:R1:W-:Y:S04]  /*0e60*/  LDGSTS.E.BYPASS.128 [R11+0xc800], desc[UR16][R20.64+0x40], P1 ;  /* 0x0c800040140b7fae */ /* 0x0003e80008901c50 */
[----:B------:R-:W0:Y:S01]  /*0e70*/  LDGDEPBAR ;  /* 0x00000000000079af */ /* 0x000e220000000000 */
[----:B-1----:R-:W-:Y:S05]  /*0e80*/  @!P0 BRA `(.L_x_0) ;  /* 0x0000000800188947 */ /* 0x002fea0003800000 */
[----:B------:R-:W-:Y:S01]  /*0e90*/  SHF.R.S32.HI R24, RZ, 0x1f, R89 ;  /* 0x0000001fff187819 */ /* 0x000fe20000011459 */
[----:B------:R-:W-:Y:S01]  /*0ea0*/  VIADD R22, R10, 0xffffff80 ;  /* 0xffffff800a167836 */ /* 0x000fe20000000000 */
[----:B-1----:R-:W-:Y:S01]  /*0eb0*/  IADD3 R18, P1, R18, 0x80, RZ ;  /* 0x0000008012127810 */ /* 0x002fe20007f3e0ff */
[----:B------:R-:W-:Y:S01]  /*0ec0*/  IMAD.MOV.U32 R90, RZ, RZ, 0x1 ;  /* 0x00000001ff5a7424 */ /* 0x000fe200078e00ff */
[----:B------:R-:W-:Y:S02]  /*0ed0*/  LEA.HI R89, R24, R89, RZ, 0x6 ;  /* 0x0000005918597211 */ /* 0x000fe400078f30ff */
[----:B------:R-:W-:Y:S02]  /*0ee0*/  CS2R R24, SRZ ;  /* 0x0000000000187805 */ /* 0x000fe4000001ff00 */
[----:B------:R-:W-:Y:S01]  /*0ef0*/  IADD3 R20, P0, R20, 0x80, RZ ;  /* 0x0000008014147810 */ /* 0x000fe20007f1e0ff */
[----:B------:R-:W-:Y:S01]  /*0f00*/  IMAD.X R93, RZ, RZ, R19, P1 ;  /* 0x000000ffff5d7224 */ /* 0x000fe200008e0613 */
[----:B------:R-:W-:-:S02]  /*0f10*/  IADD3 R12, P2, R12, 0x80, RZ ;  /* 0x000000800c0c7810 */ /* 0x000fc40007f5e0ff */
[----:B------:R-:W-:Y:S02]  /*0f20*/  CS2R R26, SRZ ;  /* 0x00000000001a7805 */ /* 0x000fe4000001ff00 */
[----:B------:R-:W-:Y:S02]  /*0f30*/  SHF.R.S32.HI R19, RZ, 0x6, R89 ;  /* 0x00000006ff137819 */ /* 0x000fe40000011459 */
[----:B------:R-:W-:Y:S02]  /*0f40*/  CS2R R28, SRZ ;  /* 0x00000000001c7805 */ /* 0x000fe4000001ff00 */
[----:B------:R-:W-:Y:S02]  /*0f50*/  LOP3.LUT R88, R88, 0x200, RZ, 0xc0, !PT ;  /* 0x0000020058587812 */ /* 0x000fe400078ec0ff */
[----:B------:R-:W-:Y:S02]  /*0f60*/  CS2R R30, SRZ ;  /* 0x00000000001e7805 */ /* 0x000fe4000001ff00 */
[----:B------:R-:W-:-:S02]  /*0f70*/  LOP3.LUT R97, R2, 0x7fffffc, RZ, 0xc0, !PT ;  /* 0x07fffffc02617812 */ /* 0x000fc400078ec0ff */
        /* <DEDUP_REMOVED lines=27> */
[----:B------:R-:W-:Y:S01]  /*1130*/  CS2R R86, SRZ ;  /* 0x0000000000567805 */ /* 0x000fe2000001ff00 */
[----:B------:R-:W-:Y:S01]  /*1140*/  IMAD.X R95, RZ, RZ, R21, P0 ;  /* 0x000000ffff5f7224 */ /* 0x000fe200000e0615 */
[C---:B------:R-:W-:Y:S01]  /*1150*/  LOP3.LUT R94, R88.reuse, 0x4000000, RZ, 0xfc, !PT ;  /* 0x04000000585e7812 */ /* 0x040fe200078efcff */
[----:B------:R-:W-:Y:S01]  /*1160*/  IMAD.X R91, RZ, RZ, R13, P2 ;  /* 0x000000ffff5b7224 */ /* 0x000fe200010e060d */
[----:B------:R-:W-:Y:S01]  /*1170*/  LOP3.LUT R92, R88, 0x4000002, RZ, 0xfc, !PT ;  /* 0x04000002585c7812 */ /* 0x000fe200078efcff */
[----:B------:R-:W-:Y:S01]  /*1180*/  VIADD R96, R19, 0xfffffffe ;  /* 0xfffffffe13607836 */ /* 0x000fe20000000000 */
[----:B------:R-:W-:Y:S01]  /*1190*/  UIADD3 UR15, UR5, 0x6800, URZ ;  /* 0x00006800050f7890 */ /* 0x000fe2000fffe03f */
[----:B------:R-:W-:Y:S01]  /*11a0*/  UMOV UR6, 0xffffffff ;  /* 0xffffffff00067882 */ /* 0x000fe20000000000 */
[----:B------:R-:W-:-:S10]  /*11b0*/  UMOV UR4, URZ ;  /* 0x0000003f00047c82 */ /* 0x000fd40008000000 */
.L_x_1:
[----:B------:R-:W1:Y:S01]  /*11c0*/  SHFL.IDX PT, R10, R97, RZ, 0x1f ;  /* 0x00001fff610a7589 */ /* 0x000e6200000e0000 */
[----:B------:R-:W-:Y:S01]  /*11d0*/  UIADD3 UR6, UR6, 0x1, URZ ;  /* 0x0000000106067890 */ /* 0x000fe2000fffe03f */
[----:B------:R-:W-:-:S04]  /*11e0*/  DEPBAR.LE SB0, 0x2 ;  /* 0x000080800000791a */ /* 0x000fc80000000000 */
[----:B------:R-:W-:Y:S01]  /*11f0*/  UISETP.GE.AND UP0, UPT, UR6, 0x3, UPT ;  /* 0x000000030600788c */ /* 0x000fe2000bf06270 */
[----:B------:R-:W-:Y:S01]  /*1200*/  BAR.SYNC.DEFER_BLOCKING 0x0 ;  /* 0x0000000000007b1d */ /* 0x000fe20000010000 */
[----:B------:R-:W-:Y:S01]  /*1210*/  IMAD.MOV.U32 R11, RZ, RZ, -0x7fffffe0 ;  /* 0x80000020ff0b7424 */ /* 0x000fe200078e00ff */
[----:B------:R-:W-:Y:S01]  /*1220*/  ISETP.GE.AND P1, PT, R17, R22, PT ;  /* 0x000000161100720c */ /* 0x000fe20003f26270 */
[----:B------:R-:W-:Y:S01]  /*1230*/  USEL UR14, UR6, URZ, !UP0 ;  /* 0x0000003f060e7287 */ /* 0x000fe2000c000000 */
[----:B------:R-:W-:Y:S02]  /*1240*/  VIADD R90, R90, 0x1 ;  /* 0x000000015a5a7836 */ /* 0x000fe40000000000 */
[----:B------:R-:W-:Y:S01]  /*1250*/  VIADD R22, R22, 0xffffffc0 ;  /* 0xffffffc016167836 */ /* 0x000fe20000000000 */
[----:B------:R-:W-:Y:S02]  /*1260*/  ULEA UR6, UR14, UR15, 0xe ;  /* 0x0000000f0e067291 */ /* 0x000fe4000f8e703f */
[----:B------:R-:W-:-:S02]  /*1270*/  ULEA UR7, UR14, UR5, 0xd ;  /* 0x000000050e077291 */ /* 0x000fc4000f8e683f */
[----:B------:R-:W-:Y:S02]  /*1280*/  USHF.R.U32.HI UR6, URZ, 0x4, UR6 ;  /* 0x000000043f067899 */ /* 0x000fe40008011606 */
[----:B------:R-:W-:Y:S02]  /*1290*/  UIADD3 UR7, UR7, 0x800, URZ ;  /* 0x0000080007077890 */ /* 0x000fe4000fffe03f */
[----:B------:R-:W-:Y:S01]  /*12a0*/  ULOP3.LUT UR6, UR6, 0x3fff, URZ, 0xc0, !UPT ;  /* 0x00003fff06067892 */ /* 0x000fe2000f8ec03f */
[----:B-1----:R-:W-:Y:S01]  /*12b0*/  R2UR UR8, R10 ;  /* 0x000000000a0872ca */ /* 0x002fe200000e0000 */
[----:B------:R-:W-:Y:S01]  /*12c0*/  IMAD.MOV.U32 R10, RZ, RZ, R94 ;  /* 0x000000ffff0a7224 */ /* 0x000fe200078e005e */
[----:B------:R-:W-:-:S03]  /*12d0*/  USHF.R.U32.HI UR9, URZ, 0x4, UR7 ;  /* 0x000000043f097899 */ /* 0x000fc60008011607 */
[----:B------:R-:W-:Y:S01]  /*12e0*/  IMAD.MOV.U32 R13, RZ, RZ, R10 ;  /* 0x000000ffff0d7224 */ /* 0x000fe200078e000a */
[----:B------:R-:W-:Y:S01]  /*12f0*/  UMOV UR10, UR6 ;  /* 0x00000006000a7c82 */ /* 0x000fe20008000000 */
[----:B------:R-:W-:Y:S01]  /*1300*/  UMOV UR7, URZ ;  /* 0x0000003f00077c82 */ /* 0x000fe20008000000 */
[----:B------:R-:W-:Y:S01]  /*1310*/  ULOP3.LUT UR9, UR9, 0x3fff, URZ, 0xc0, !UPT ;  /* 0x00003fff09097892 */ /* 0x000fe2000f8ec03f */
[----:B------:R-:W-:Y:S01]  /*1320*/  WARPGROUP.ARRIVE ;  /* 0x00000000000079c5 */ /* 0x000fe20000000000 */
[----:B------:R-:W-:Y:S01]  /*1330*/  IADD3 R88, P0, R13, UR10, RZ ;  /* 0x0000000a0d587c10 */ /* 0x000fe2000ff1e0ff */
[----:B------:R-:W-:Y:S01]  /*1340*/  UMOV UR10, UR7 ;  /* 0x00000007000a7c82 */ /* 0x000fe20008000000 */
[----:B------:R-:W-:Y:S01]  /*1350*/  IMAD.MOV.U32 R10, RZ, RZ, R92 ;  /* 0x000000ffff0a7224 */ /* 0x000fe200078e005c */
[----:B------:R-:W-:Y:S01]  /*1360*/  USHF.L.U32 UR8, UR8, 0x6, URZ ;  /* 0x0000000608087899 */ /* 0x000fe2000800063f */
[----:B------:R-:W-:Y:S01]  /*1370*/  IADD3.X R89, R11, UR10, RZ, P0, !PT ;  /* 0x0000000a0b597c10 */ /* 0x000fe200087fe4ff */
[----:B------:R-:W-:Y:S01]  /*1380*/  IMAD.MOV.U32 R11, RZ, RZ, -0x7fffffe0 ;  /* 0x80000020ff0b7424 */ /* 0x000fe200078e00ff */
[----:B------:R-:W-:Y:S01]  /*1390*/  R2UR UR10, R88 ;  /* 0x00000000580a72ca */ /* 0x000fe200000e0000 */
[----:B------:R-:W-:Y:S01]  /*13a0*/  ULOP3.LUT UR8, UR8, 0x1c0, URZ, 0xc0, !UPT ;  /* 0x000001c008087892 */ /* 0x000fe2000f8ec03f */
[----:B------:R-:W-:Y:S01]  /*13b0*/  R2UR UR11, R89 ;  /* 0x00000000590b72ca */ /* 0x000fe200000e0000 */
[----:B------:R-:W-:Y:S01]  /*13c0*/  IMAD.MOV.U32 R13, RZ, RZ, R10 ;  /* 0x000000ffff0d7224 */ /* 0x000fe200078e000a */
[----:B------:R-:W-:Y:S01]  /*13d0*/  SEL R10, RZ, 0x10, P1 ;  /* 0x00000010ff0a7807 */ /* 0x000fe20000800000 */
[----:B------:R-:W-:Y:S01]  /*13e0*/  UIADD3 UR12, UP0, UR8, UR9, URZ ;  /* 0x00000009080c7290 */ /* 0x000fe2000ff1e03f */
[----:B------:R-:W-:-:S03]  /*13f0*/  ISETP.GE.AND P1, PT, R90, 0x3, PT ;  /* 0x000000035a00780c */ /* 0x000fc60003f26270 */
[----:B------:R-:W-:Y:S01]  /*1400*/  UIADD3.X UR13, URZ, URZ, URZ, UP0, !UPT ;  /* 0x0000003f3f0d7290 */ /* 0x000fe200087fe43f */
[----:B------:R-:W-:Y:S01]  /*1410*/  SEL R90, R90, RZ, !P1 ;  /* 0x000000ff5a5a7207 */ /* 0x000fe20004800000 */
[----:B------:R-:W-:Y:S02]  /*1420*/  ULOP3.LUT UR8, UR12, 0x2000000, URZ, 0xfc, !UPT ;  /* 0x020000000c087892 */ /* 0x000fe4000f8efc3f */
[----:B------:R-:W-:-:S09]  /*1430*/  ULOP3.LUT UR9, UR13, 0x80000020, URZ, 0xfc, !UPT ;  /* 0x800000200d097892 */ /* 0x000fd2000f8efc3f */
[----:B------:R-:W-:Y:S01]  /*1440*/  QGMMA.64x128x32.F32.E4M3.E4M3 R24, gdesc[UR8], R24 ;  /* 0x01e00000081879f3 */ /* 0x000fe20008700818 */
[----:B------:R-:W-:Y:S01]  /*1450*/  UMOV UR8, UR6 ;  /* 0x0000000600087c82 */ /* 0x000fe20008000000 */
[----:B------:R-:W-:Y:S01]  /*1460*/  UMOV UR9, 0x80000020 ;  /* 0x8000002000097882 */ /* 0x000fe20000000000 */
[----:B------:R-:W-:Y:S01]  /*1470*/  IADD3 R88, P0, R13, UR8, RZ ;  /* 0x000000080d587c10 */ /* 0x000fe2000ff1e0ff */
[----:B------:R-:W-:Y:S01]  /*1480*/  UMOV UR8, 0x2000002 ;  /* 0x0200000200087882 */ /* 0x000fe20000000000 */
[----:B------:R-:W-:Y:S01]  /*1490*/  LEA R13, R90, UR15, 0xe ;  /* 0x0000000f5a0d7c11 */ /* 0x000fe2000f8e70ff */
[----:B------:R-:W-:Y:S01]  /*14a0*/  UIADD3.64 UR8, UR12, UR8, URZ ;  /* 0x000000080c087297 */ /* 0x000fe2000fffe03f */
[----:B------:R-:W-:Y:S01]  /*14b0*/  IADD3.X R89, R11, UR7, RZ, P0, !PT ;  /* 0x000000070b597c10 */ /* 0x000fe200087fe4ff */
[----:B------:R-:W-:Y:S01]  /*14c0*/  IMAD.MOV.U32 R11, RZ, RZ, R91 ;  /* 0x000000ffff0b7224 */ /* 0x000fe200078e005b */
[----:B------:R-:W-:Y:S01]  /*14d0*/  R2UR UR10, R88 ;  /* 0x00000000580a72ca */ /* 0x000fe200000e0000 */
[----:B------:R-:W-:Y:S01]  /*14e0*/  IMAD.IADD R21, R15, 0x1, R13 ;  /* 0x000000010f157824 */ /* 0x000fe200078e020d */
[----:B------:R-:W-:Y:S01]  /*14f0*/  R2UR UR11, R89 ;  /* 0x00000000590b72ca */ /* 0x000fe200000e0000 */
[----:B------:R-:W-:Y:S01]  /*1500*/  IMAD R89, R90, 0x2000, R23 ;  /* 0x000020005a597824 */ /* 0x000fe200078e0217 */
[----:B------:R-:W-:Y:S01]  /*1510*/  ISETP.LE.AND P0, PT, R96, UR4, PT ;  /* 0x0000000460007c0c */ /* 0x000fe2000bf03270 */
[----:B------:R-:W-:Y:S01]  /*1520*/  IMAD.IADD R13, R16, 0x1, R13 ;  /* 0x00000001100d7824 */ /* 0x000fe200078e020d */
[----:B------:R-:W-:Y:S01]  /*1530*/  UIADD3 UR4, UR4, 0x1, URZ ;  /* 0x0000000104047890 */ /* 0x000fe2000fffe03f */
[----:B------:R-:W-:Y:S01]  /*1540*/  IMAD.MOV.U32 R88, RZ, RZ, R20 ;  /* 0x000000ffff587224 */ /* 0x000fe200078e0014 */
[----:B------:R-:W-:Y:S01]  /*1550*/  SEL R10, R10, RZ, !P0 ;  /* 0x000000ff0a0a7207 */ /* 0x000fe20004000000 */
[----:B------:R-:W-:Y:S01]  /*1560*/  UMOV UR6, UR14 ;  /* 0x0000000e00067c82 */ /* 0x000fe20008000000 */
[----:B------:R-:W-:-:S02]  /*1570*/  IADD3 R20, P1, R20, 0x40, RZ ;  /* 0x0000004014147810 */ /* 0x000fc40007f3e0ff */
[----:B------:R-:W-:Y:S01]  /*1580*/  ISETP.NE.U32.AND P0, PT, R10, RZ, PT ;  /* 0x000000ff0a00720c */ /* 0x000fe20003f05070 */
[----:B------:R-:W-:Y:S01]  /*1590*/  IMAD.MOV.U32 R10, RZ, RZ, R12 ;  /* 0x000000ffff0a7224 */ /* 0x000fe200078e000c */
[----:B------:R-:W-:-:S05]  /*15a0*/  IADD3 R12, P3, R12, 0x40, RZ ;  /* 0x000000400c0c7810 */ /* 0x000fca0007f7e0ff */
[----:B------:R-:W-:Y:S01]  /*15b0*/  IMAD.X R91, RZ, RZ, R91, P3 ;  /* 0x000000ffff5b7224 */ /* 0x000fe200018e065b */
[----:B------:R-:W-:Y:S03]  /*15c0*/  QGMMA.64x128x32.F32.E4M3.E4M3 R24, gdesc[UR8], R24, gsb0 ;  /* 0x01e00000081879f3 */ /* 0x000fe60008000818 */
[----:B------:R-:W-:Y:S02]  /*15d0*/  WARPGROUP.DEPBAR.LE gsb0, 0x1 ;  /* 0x00008000000079c5 */ /* 0x000fe40000010100 */
[----:B------:R-:W-:Y:S06]  /*15e0*/  BAR.SYNC.DEFER_BLOCKING 0x0 ;  /* 0x0000000000007b1d */ /* 0x000fec0000010000 */
[----:B------:R-:W-:Y:S01]  /*15f0*/  @!PT LDS RZ, [RZ] ;  /* 0x00000000fffff984 */ /* 0x000fe20000000800 */
[----:B------:R-:W-:Y:S01]  /*1600*/  @!PT LDS RZ, [RZ] ;  /* 0x00000000fffff984 */ /* 0x000fe20000000800 */
[----:B------:R-:W-:Y:S01]  /*1610*/  @!PT LDS RZ, [RZ] ;  /* 0x00000000fffff984 */ /* 0x000fe20000000800 */
[----:B------:R1:W-:Y:S04]  /*1620*/  LDGSTS.E.BYPASS.128 [R89+0x800], desc[UR16][R10.64], P0 ;  /* 0x008000000a597fae */ /* 0x0003e80008101c50 */
[----:B------:R-:W0:Y:S01]  /*1630*/  LDGDEPBAR ;  /* 0x00000000000079af */ /* 0x000e220000000000 */
[----:B-1----:R-:W-:Y:S01]  /*1640*/  IMAD.MOV.U32 R10, RZ, RZ, R18 ;  /* 0x000000ffff0a7224 */ /* 0x002fe200078e0012 */
[----:B------:R-:W-:Y:S01]  /*1650*/  IADD3 R18, P2, R18, 0x40, RZ ;  /* 0x0000004012127810 */ /* 0x000fe20007f5e0ff */
[----:B------:R-:W-:-:S02]  /*1660*/  IMAD.MOV.U32 R11, RZ, RZ, R93 ;  /* 0x000000ffff0b7224 */ /* 0x000fc400078e005d */
[--C-:B------:R-:W-:Y:S02]  /*1670*/  IMAD.MOV.U32 R89, RZ, RZ, R95.reuse ;  /* 0x000000ffff597224 */ /* 0x100fe400078e005f */
[----:B------:R-:W-:Y:S01]  /*1680*/  IMAD.X R95, RZ, RZ, R95, P1 ;  /* 0x000000ffff5f7224 */ /* 0x000fe200008e065f */
[----:B------:R1:W-:Y:S01]  /*1690*/  LDGSTS.E.BYPASS.128 [R21], desc[UR16][R10.64], P0 ;  /* 0x000000000a157fae */ /* 0x0003e20008101c50 */
[----:B------:R-:W-:-:S03]  /*16a0*/  IMAD.X R93, RZ, RZ, R93, P2 ;  /* 0x000000ffff5d7224 */ /* 0x000fc600010e065d */
[----:B------:R1:W-:Y:S01]  /*16b0*/  LDGSTS.E.BYPASS.128 [R13+0x2000], desc[UR16][R88.64], P0 ;  /* 0x02000000580d7fae */ /* 0x0003e20008101c50 */
[----:B------:R-:W-:-:S03]  /*16c0*/  ISETP.NE.AND P0, PT, R19, UR4, PT ;  /* 0x0000000413007c0c */ /* 0x000fc6000bf05270 */
[----:B------:R-:W0:Y:S10]  /*16d0*/  LDGDEPBAR ;  /* 0x00000000000079af */ /* 0x000e340000000000 */
[----:B-1----:R-:W-:Y:S05]  /*16e0*/  @P0 BRA `(.L_x_1) ;  /* 0xfffffff800b40947 */ /* 0x002fea000383ffff */
.L_x_0:
[----:B------:R-:W-:Y:S02]  /*16f0*/  WARPGROUP.DEPBAR.LE gsb0, 0x0 ;  /* 0x00008000000079c5 */ /* 0x000fe40000010000 */
[----:B------:R-:W-:-:S04]  /*1700*/  DEPBAR.LE SB0, 0x0 ;  /* 0x000080000000791a */ /* 0x000fc80000000000 */
[----:B------:R-:W-:Y:S02]  /*1710*/  F2FP.F16.F32.PACK_AB R24, R25, R24 ;  /* 0x000000181918723e */ /* 0x000fe400000000ff */
[----:B------:R-:W-:Y:S02]  /*1720*/  F2FP.F16.F32.PACK_AB R26, R27, R26 ;  /* 0x0000001a1b1a723e */ /* 0x000fe400000000ff */
[----:B------:R-:W-:Y:S02]  /*1730*/  F2FP.F16.F32.PACK_AB R28, R29, R28 ;  /* 0x0000001c1d1c723e */ /* 0x000fe400000000ff */
[----:B------:R-:W-:Y:S02]  /*1740*/  F2FP.F16.F32.PACK_AB R30, R31, R30 ;  /* 0x0000001e1f1e723e */ /* 0x000fe400000000ff */
[----:B------:R-:W-:Y:S02]  /*1750*/  F2FP.F16.F32.PACK_AB R32, R33, R32 ;  /* 0x000000202120723e */ /* 0x000fe400000000ff */
[----:B------:R-:W-:-:S02]  /*1760*/  F2FP.F16.F32.PACK_AB R34, R35, R34 ;  /* 0x000000222322723e */ /* 0x000fc400000000ff */
        /* <DEDUP_REMOVED lines=26> */
[----:B-1----:R-:W-:Y:S01]  /*1910*/  LEA R11, R14, UR5, 0x1 ;  /* 0x000000050e0b7c11 */ /* 0x002fe2000f8e08ff */
[----:B------:R-:W-:Y:S01]  /*1920*/  BAR.SYNC.DEFER_BLOCKING 0x0 ;  /* 0x0000000000007b1d */ /* 0x000fe20000010000 */
[----:B------:R-:W-:-:S04]  /*1930*/  SHF.R.U32.HI R10, RZ, 0x5, R0 ;  /* 0x00000005ff0a7819 */ /* 0x000fc80000011600 */
[----:B------:R-:W-:-:S04]  /*1940*/  SGXT.U32 R10, R10, 0x4 ;  /* 0x000000040a0a781a */ /* 0x000fc80000000000 */
[----:B------:R-:W-:Y:S01]  /*1950*/  LOP3.LUT R49, R8, R10, RZ, 0xfc, !PT ;  /* 0x0000000a08317212 */ /* 0x000fe200078efcff */
[----:B------:R-:W-:-:S03]  /*1960*/  IMAD R9, R10, 0x21, R9 ;  /* 0x000000210a097824 */ /* 0x000fc600078e0209 */
[----:B------:R-:W-:Y:S01]  /*1970*/  LOP3.LUT R45, R49, 0x30, RZ, 0xfc, !PT ;  /* 0x00000030312d7812 */ /* 0x000fe200078efcff */
[----:B------:R-:W-:Y:S01]  /*1980*/  IMAD.SHL.U32 R9, R9, 0x8, RZ ;  /* 0x0000000809097824 */ /* 0x000fe200078e00ff */
[C---:B------:R-:W-:Y:S02]  /*1990*/  LOP3.LUT R47, R49.reuse, 0x40, RZ, 0xfc, !PT ;  /* 0x00000040312f7812 */ /* 0x040fe400078efcff */
[----:B------:R-:W-:Y:S01]  /*19a0*/  LOP3.LUT R55, R49, 0x50, RZ, 0xfc, !PT ;  /* 0x0000005031377812 */ /* 0x000fe200078efcff */
[----:B------:R-:W-:Y:S04]  /*19b0*/  STS [R11+0x800], R24 ;  /* 0x000800180b007388 */ /* 0x000fe80000000800 */
        /* <DEDUP_REMOVED lines=8> */
[----:B------:R2:W-:Y:S04]  /*1a40*/  STS [R11+0x18c0], R42 ;  /* 0x0018c02a0b007388 */ /* 0x0005e80000000800 */
[----:B------:R3:W-:Y:S04]  /*1a50*/  STS [R11+0x850], R44 ;  /* 0x0008502c0b007388 */ /* 0x0007e80000000800 */
[----:B------:R-:W-:Y:S01]  /*1a60*/  STS [R11+0x18d0], R46 ;  /* 0x0018d02e0b007388 */ /* 0x000fe20000000800 */
[----:B--2---:R-:W-:Y:S01]  /*1a70*/  LEA R42, R9, UR5, 0x1 ;  /* 0x00000005092a7c11 */ /* 0x004fe2000f8e08ff */
[----:B------:R-:W-:-:S02]  /*1a80*/  IMAD.SHL.U32 R9, R0, 0x8, RZ ;  /* 0x0000000800097824 */ /* 0x000fc400078e00ff */
[----:B------:R-:W-:Y:S01]  /*1a90*/  STS [R11+0x860], R48 ;  /* 0x000860300b007388 */ /* 0x000fe20000000800 */
[----:B---3--:R-:W2:Y:S03]  /*1aa0*/  LDC R44, c[0x0][0x23c] ;  /* 0x00008f00ff2c7b82 */ /* 0x008ea60000000800 */
[----:B------:R3:W-:Y:S01]  /*1ab0*/  STS [R11+0x18e0], R50 ;  /* 0x0018e0320b007388 */ /* 0x0007e20000000800 */
[----:B------:R-:W-:-:S03]  /*1ac0*/  LOP3.LUT R12, R9, 0xf8, RZ, 0xc0, !PT ;  /* 0x000000f8090c7812 */ /* 0x000fc600078ec0ff */
[----:B------:R4:W-:Y:S01]  /*1ad0*/  STS [R11+0x870], R52 ;  /* 0x000870340b007388 */ /* 0x0009e20000000800 */
[----:B------:R-:W-:Y:S02]  /*1ae0*/  PRMT R57, R12, 0x6540, R7 ;  /* 0x000065400c397816 */ /* 0x000fe40000000007 */
[----:B------:R-:W-:Y:S01]  /*1af0*/  LOP3.LUT R7, R49, 0x20, RZ, 0xfc, !PT ;  /* 0x0000002031077812 */ /* 0x000fe200078efcff */
[----:B------:R-:W-:Y:S01]  /*1b00*/  STS [R11+0x18f0], R54 ;  /* 0x0018f0360b007388 */ /* 0x000fe20000000800 */
[----:B------:R-:W-:Y:S01]  /*1b10*/  ISETP.GE.AND P0, PT, R57, R5, PT ;  /* 0x000000053900720c */ /* 0x000fe20003f06270 */
[----:B---3--:R-:W3:Y:S01]  /*1b20*/  LDC.64 R50, c[0x0][0x220] ;  /* 0x00008800ff327b82 */ /* 0x008ee20000000a00 */
[----:B------:R-:W-:Y:S01]  /*1b30*/  LOP3.LUT R5, R49, 0x10, RZ, 0xfc, !PT ;  /* 0x0000001031057812 */ /* 0x000fe200078efcff */
[----:B------:R-:W-:Y:S01]  /*1b40*/  STS [R11+0x880], R56 ;  /* 0x000880380b007388 */ /* 0x000fe20000000800 */
[-C--:B------:R-:W-:Y:S02]  /*1b50*/  ISETP.LT.AND P5, PT, R7, R4.reuse, !P0 ;  /* 0x000000040700720c */ /* 0x080fe400047a1270 */
[-C--:B------:R-:W-:Y:S01]  /*1b60*/  ISETP.LT.AND P6, PT, R5, R4.reuse, !P0 ;  /* 0x000000040500720c */ /* 0x080fe200047c1270 */
[----:B------:R-:W-:Y:S01]  /*1b70*/  STS [R11+0x1900], R58 ;  /* 0x0019003a0b007388 */ /* 0x000fe20000000800 */
[----:B------:R-:W-:-:S02]  /*1b80*/  ISETP.LT.AND P1, PT, R49, R4, !P0 ;  /* 0x000000043100720c */ /* 0x000fc40004721270 */
[-C--:B------:R-:W-:Y:S01]  /*1b90*/  ISETP.LT.AND P4, PT, R45, R4.reuse, !P0 ;  /* 0x000000042d00720c */ /* 0x080fe20004781270 */
[----:B------:R-:W-:Y:S01]  /*1ba0*/  STS [R11+0x890], R60 ;  /* 0x0008903c0b007388 */ /* 0x000fe20000000800 */
[----:B------:R-:W-:Y:S01]  /*1bb0*/  ISETP.LT.AND P3, PT, R47, R4, !P0 ;  /* 0x000000042f00720c */ /* 0x000fe20004761270 */
[----:B--2---:R-:W-:Y:S01]  /*1bc0*/  IMAD R41, R49, R44, RZ ;  /* 0x0000002c31297224 */ /* 0x004fe200078e02ff */
[----:B------:R-:W-:Y:S01]  /*1bd0*/  ISETP.LT.AND P2, PT, R55, R4, !P0 ;  /* 0x000000043700720c */ /* 0x000fe20004741270 */
[----:B------:R-:W-:Y:S01]  /*1be0*/  STS [R11+0x1910], R62 ;  /* 0x0019103e0b007388 */ /* 0x000fe20000000800 */
[----:B------:R-:W-:Y:S01]  /*1bf0*/  LOP3.LUT R55, R49, 0x70, RZ, 0xfc, !PT ;  /* 0x0000007031377812 */ /* 0x000fe200078efcff */
[C---:B------:R-:W-:Y:S02]  /*1c00*/  IMAD R5, R44.reuse, 0x10, R41 ;  /* 0x000000102c057824 */ /* 0x040fe400078e0229 */
[----:B------:R-:W-:Y:S02]  /*1c10*/  STS [R11+0x8a0], R64 ;  /* 0x0008a0400b007388 */ /* 0x000fe40000000800 */
[----:B------:R-:W-:-:S02]  /*1c20*/  IMAD R7, R44, 0x10, R5 ;  /* 0x000000102c077824 */ /* 0x000fc400078e0205 */
[----:B------:R-:W-:Y:S01]  /*1c30*/  STS [R11+0x1920], R66 ;  /* 0x001920420b007388 */ /* 0x000fe20000000800 */
[----:B---3--:R-:W-:-:S03]  /*1c40*/  IMAD.WIDE R40, R41, 0x2, R50 ;  /* 0x0000000229287825 */ /* 0x008fc600078e0232 */
[----:B------:R-:W-:Y:S01]  /*1c50*/  STS [R11+0x8b0], R68 ;  /* 0x0008b0440b007388 */ /* 0x000fe20000000800 */
[----:B------:R-:W-:-:S03]  /*1c60*/  IMAD R43, R44, 0x10, R7 ;  /* 0x000000102c2b7824 */ /* 0x000fc600078e0207 */
[----:B------:R-:W-:Y:S01]  /*1c70*/  STS [R11+0x1930], R70 ;  /* 0x001930460b007388 */ /* 0x000fe20000000800 */
[----:B----4-:R-:W-:Y:S01]  /*1c80*/  IMAD.WIDE R52, R57, 0x2, R40 ;  /* 0x0000000239347825 */ /* 0x010fe200078e0228 */
[----:B------:R-:W-:Y:S02]  /*1c90*/  LOP3.LUT R41, R49, 0x60, RZ, 0xfc, !PT ;  /* 0x0000006031297812 */ /* 0x000fe400078efcff */
[----:B------:R-:W-:Y:S01]  /*1ca0*/  STS [R11+0x8c0], R72 ;  /* 0x0008c0480b007388 */ /* 0x000fe20000000800 */
[----:B------:R-:W-:-:S03]  /*1cb0*/  IMAD R45, R44, 0x10, R43 ;  /* 0x000000102c2d7824 */ /* 0x000fc600078e022b */
[----:B------:R-:W-:Y:S01]  /*1cc0*/  STS [R11+0x1940], R74 ;  /* 0x0019404a0b007388 */ /* 0x000fe20000000800 */
[----:B------:R-:W-:-:S03]  /*1cd0*/  IMAD R47, R44, 0x10, R45 ;  /* 0x000000102c2f7824 */ /* 0x000fc600078e022d */
[----:B------:R-:W-:Y:S01]  /*1ce0*/  STS [R11+0x8d0], R76 ;  /* 0x0008d04c0b007388 */ /* 0x000fe20000000800 */
[----:B------:R-:W-:Y:S02]  /*1cf0*/  IMAD R49, R44, 0x10, R47 ;  /* 0x000000102c317824 */ /* 0x000fe400078e022f */
[----:B------:R-:W-:Y:S01]  /*1d00*/  IMAD.WIDE R46, R47, 0x2, R50 ;  /* 0x000000022f2e7825 */ /* 0x000fe200078e0232 */
[----:B------:R-:W-:Y:S04]  /*1d10*/  STS [R11+0x1950], R78 ;  /* 0x0019504e0b007388 */ /* 0x000fe80000000800 */
[----:B------:R-:W-:Y:S01]  /*1d20*/  STS [R11+0x8e0], R80 ;  /* 0x0008e0500b007388 */ /* 0x000fe20000000800 */
[----:B------:R-:W-:-:S03]  /*1d30*/  IMAD.WIDE R46, R57, 0x2, R46 ;  /* 0x00000002392e7825 */ /* 0x000fc600078e022e */
[----:B------:R-:W-:Y:S04]  /*1d40*/  STS [R11+0x1960], R82 ;  /* 0x001960520b007388 */ /* 0x000fe80000000800 */
[----:B------:R-:W-:Y:S04]  /*1d50*/  STS [R11+0x8f0], R84 ;  /* 0x0008f0540b007388 */ /* 0x000fe80000000800 */
[----:B------:R-:W-:Y:S01]  /*1d60*/  STS [R11+0x1970], R86 ;  /* 0x001970560b007388 */ /* 0x000fe20000000800 */
[----:B------:R-:W-:Y:S06]  /*1d70*/  BAR.SYNC.DEFER_BLOCKING 0x0 ;  /* 0x0000000000007b1d */ /* 0x000fec0000010000 */
[----:B------:R-:W2:Y:S04]  /*1d80*/  LDS.128 R36, [R42+0x800] ;  /* 0x000800002a247984 */ /* 0x000ea80000000c00 */
[----:B------:R-:W3:Y:S04]  /*1d90*/  LDS.128 R8, [R42+0x2900] ;  /* 0x002900002a087984 */ /* 0x000ee80000000c00 */
[----:B------:R-:W4:Y:S04]  /*1da0*/  LDS.128 R12, [R42+0x4a00] ;  /* 0x004a00002a0c7984 */ /* 0x000f280000000c00 */
[----:B------:R-:W5:Y:S04]  /*1db0*/  LDS.128 R16, [R42+0x6b00] ;  /* 0x006b00002a107984 */ /* 0x000f680000000c00 */
[----:B------:R-:W3:Y:S04]  /*1dc0*/  LDS.128 R20, [R42+0x8c00] ;  /* 0x008c00002a147984 */ /* 0x000ee80000000c00 */
[----:B------:R-:W3:Y:S04]  /*1dd0*/  LDS.128 R24, [R42+0xad00] ;  /* 0x00ad00002a187984 */ /* 0x000ee80000000c00 */
[----:B------:R-:W3:Y:S04]  /*1de0*/  LDS.128 R28, [R42+0xce00] ;  /* 0x00ce00002a1c7984 */ /* 0x000ee80000000c00 */
[----:B------:R2:W3:Y:S02]  /*1df0*/  LDS.128 R32, [R42+0xef00] ;  /* 0x00ef00002a207984 */ /* 0x0004e40000000c00 */
[----:B--2---:R-:W-:-:S02]  /*1e00*/  IMAD.WIDE R42, R43, 0x2, R50 ;  /* 0x000000022b2a7825 */ /* 0x004fc400078e0232 */
[----:B------:R2:W-:Y:S01]  /*1e10*/  @P1 STG.E.128 desc[UR16][R52.64], R36 ;  /* 0x0000002434001986 */ /* 0x0005e2000c101d10 */
[-C--:B------:R-:W-:Y:S01]  /*1e20*/  ISETP.LT.AND P1, PT, R41, R4.reuse, !P0 ;  /* 0x000000042900720c */ /* 0x080fe20004721270 */
[----:B------:R-:W-:Y:S01]  /*1e30*/  IMAD.WIDE R40, R7, 0x2, R50 ;  /* 0x0000000207287825 */ /* 0x000fe200078e0232 */
[----:B------:R-:W-:-:S03]  /*1e40*/  ISETP.LT.AND P0, PT, R55, R4, !P0 ;  /* 0x000000043700720c */ /* 0x000fc60004701270 */
[----:B------:R-:W-:-:S04]  /*1e50*/  IMAD.WIDE R4, R5, 0x2, R50 ;  /* 0x0000000205047825 */ /* 0x000fc800078e0232 */
[----:B------:R-:W-:Y:S02]  /*1e60*/  IMAD R7, R44, 0x10, R49 ;  /* 0x000000102c077824 */ /* 0x000fe400078e0231 */
[----:B------:R-:W-:-:S04]  /*1e70*/  IMAD.WIDE R44, R45, 0x2, R50 ;  /* 0x000000022d2c7825 */ /* 0x000fc800078e0232 */
[----:B------:R-:W-:-:S04]  /*1e80*/  IMAD.WIDE R48, R49, 0x2, R50 ;  /* 0x0000000231307825 */ /* 0x000fc800078e0232 */
[----:B--2---:R-:W-:-:S04]  /*1e90*/  IMAD.WIDE R36, R7, 0x2, R50 ;  /* 0x0000000207247825 */ /* 0x004fc800078e0232 */
[----:B------:R-:W-:-:S04]  /*1ea0*/  IMAD.WIDE R4, R57, 0x2, R4 ;  /* 0x0000000239047825 */ /* 0x000fc800078e0204 */
[C---:B------:R-:W-:Y:S01]  /*1eb0*/  IMAD.WIDE R40, R57.reuse, 0x2, R40 ;  /* 0x0000000239287825 */ /* 0x040fe200078e0228 */
[----:B---3--:R-:W-:Y:S03]  /*1ec0*/  @P6 STG.E.128 desc[UR16][R4.64], R8 ;  /* 0x0000000804006986 */ /* 0x008fe6000c101d10 */
[C---:B------:R-:W-:Y:S01]  /*1ed0*/  IMAD.WIDE R42, R57.reuse, 0x2, R42 ;  /* 0x00000002392a7825 */ /* 0x040fe200078e022a */
[----:B----4-:R1:W-:Y:S03]  /*1ee0*/  @P5 STG.E.128 desc[UR16][R40.64], R12 ;  /* 0x0000000c28005986 */ /* 0x0103e6000c101d10 */
[C---:B------:R-:W-:Y:S01]  /*1ef0*/  IMAD.WIDE R44, R57.reuse, 0x2, R44 ;  /* 0x00000002392c7825 */ /* 0x040fe200078e022c */
[----:B-----5:R1:W-:Y:S03]  /*1f00*/  @P4 STG.E.128 desc[UR16][R42.64], R16 ;  /* 0x000000102a004986 */ /* 0x0203e6000c101d10 */
[C---:B------:R-:W-:Y:S01]  /*1f10*/  IMAD.WIDE R48, R57.reuse, 0x2, R48 ;  /* 0x0000000239307825 */ /* 0x040fe200078e0230 */
[----:B------:R1:W-:Y:S03]  /*1f20*/  @P3 STG.E.128 desc[UR16][R44.64], R20 ;  /* 0x000000142c003986 */ /* 0x0003e6000c101d10 */
[----:B------:R-:W-:Y:S01]  /*1f30*/  IMAD.WIDE R36, R57, 0x2, R36 ;  /* 0x0000000239247825 */ /* 0x000fe200078e0224 */
[----:B------:R1:W-:Y:S04]  /*1f40*/  @P2 STG.E.128 desc[UR16][R46.64], R24 ;  /* 0x000000182e002986 */ /* 0x0003e8000c101d10 */
[----:B------:R1:W-:Y:S04]  /*1f50*/  @P1 STG.E.128 desc[UR16][R48.64], R28 ;  /* 0x0000001c30001986 */ /* 0x0003e8000c101d10 */
[----:B------:R1:W-:Y:S02]  /*1f60*/  @P0 STG.E.128 desc[UR16][R36.64], R32 ;  /* 0x0000002024000986 */ /* 0x0003e4000c101d10 */
[----:B-1----:R-:W-:Y:S01]  /*1f70*/  CS2R.32 R13, SR_CLOCKLO ;  /* 0x00000000000d7805 */ /* 0x002fe20000005000 */
[----:B------:R-:W-:Y:S01]  /*1f80*/  S2UR UR4, SR_CTAID.Y ;  /* 0x00000000000479c3 */ /* 0x000fe20000002600 */
[----:B------:R-:W1:Y:S01]  /*1f90*/  S2R R11, SR_VIRTUALSMID ;  /* 0x00000000000b7919 */ /* 0x000e620000004300 */
[C---:B------:R-:W-:Y:S01]  /*1fa0*/  LOP3.LUT P0, RZ, R0.reuse, 0x7f, RZ, 0xc0, !PT ;  /* 0x0000007f00ff7812 */ /* 0x040fe2000780c0ff */
[----:B------:R-:W-:Y:S01]  /*1fb0*/  IMAD.MOV.U32 R17, RZ, RZ, 0x4 ;  /* 0x00000004ff117424 */ /* 0x000fe200078e00ff */
[----:B------:R-:W-:-:S04]  /*1fc0*/  ISETP.NE.AND P1, PT, R0, RZ, PT ;  /* 0x000000ff0000720c */ /* 0x000fc80003f25270 */
[----:B------:R-:W2:Y:S07]  /*1fd0*/  S2UR UR6, SR_CTAID.Z ;  /* 0x00000000000679c3 */ /* 0x000eae0000002700 */
[----:B------:R-:W-:Y:S01]  /*1fe0*/  @!P0 IMAD.MOV.U32 R12, RZ, RZ, -0x80000000 ;  /* 0x80000000ff0c8424 */ /* 0x000fe200078e00ff */
[----:B------:R-:W3:Y:S01]  /*1ff0*/  LDC R15, c[0x0][0xc] ;  /* 0x00000300ff0f7b82 */ /* 0x000ee20000000800 */
[----:B------:R-:W-:-:S07]  /*2000*/  ULDC UR7, c[0x0][0x10] ;  /* 0x0000040000077ab9 */ /* 0x000fce0000000800 */
[----:B------:R-:W4:Y:S01]  /*2010*/  LDC.64 R4, c[0x0][0x240] ;  /* 0x00009000ff047b82 */ /* 0x000f220000000a00 */
[----:B--2---:R-:W-:-:S06]  /*2020*/  UIMAD UR4, UR6, UR7, UR4 ;  /* 0x00000007060472a4 */ /* 0x004fcc000f8e0204 */
[----:B---3--:R-:W-:Y:S01]  /*2030*/  IMAD R15, R15, UR4, R6 ;  /* 0x000000040f0f7c24 */ /* 0x008fe2000f8e0206 */
[----:B------:R-:W-:-:S03]  /*2040*/  LOP3.LUT R6, R0, 0x3fffff80, RZ, 0xc0, !PT ;  /* 0x3fffff8000067812 */ /* 0x000fc600078ec0ff */
[----:B------:R-:W-:Y:S01]  /*2050*/  IMAD R7, R15, 0x222, RZ ;  /* 0x000002220f077824 */ /* 0x000fe200078e02ff */
[----:B------:R-:W-:-:S03]  /*2060*/  LEA R6, R6, UR5, 0x2 ;  /* 0x0000000506067c11 */ /* 0x000fc6000f8e10ff */
[----:B------:R-:W-:Y:S02]  /*2070*/  IMAD R2, R2, 0x2, R7 ;  /* 0x0000000202027824 */ /* 0x000fe400078e0207 */
[----:B------:R1:W-:Y:S02]  /*2080*/  @!P0 STS.64 [R6+0x8], R12 ;  /* 0x0000080c06008388 */ /* 0x0003e40000000a00 */
[----:B------:R-:W-:Y:S02]  /*2090*/  VIADD R9, R2, 0x2 ;  /* 0x0000000202097836 */ /* 0x000fe40000000000 */
[----:B------:R-:W-:Y:S02]  /*20a0*/  IMAD.MOV.U32 R2, RZ, RZ, RZ ;  /* 0x000000ffff027224 */ /* 0x000fe400078e00ff */
[----:B----4-:R-:W-:-:S03]  /*20b0*/  IMAD.WIDE R8, R9, 0x4, R4 ;  /* 0x0000000409087825 */ /* 0x010fc600078e0204 */
[----:B------:R1:W-:Y:S01]  /*20c0*/  @!P0 STS.64 [R6], R2 ;  /* 0x0000000206008388 */ /* 0x0003e20000000a00 */
[----:B------:R-:W-:Y:S06]  /*20d0*/  BAR.SYNC.DEFER_BLOCKING 0x0 ;  /* 0x0000000000007b1d */ /* 0x000fec0000010000 */
[----:B-1----:R1:W-:Y:S04]  /*20e0*/  STG.E desc[UR16][R8.64], R11 ;  /* 0x0000000b08007986 */ /* 0x0023e8000c101910 */
[----:B------:R1:W-:Y:S02]  /*20f0*/  STG.E desc[UR16][R8.64+0x4], R17 ;  /* 0x0000041108007986 */ /* 0x0003e4000c101910 */
[----:B-1----:R-:W-:Y:S05]  /*2100*/  @P1 EXIT ;  /* 0x000000000000194d */ /* 0x002fea0003800000 */
[----:B-1----:R-:W1:Y:S01]  /*2110*/  LDS.128 R16, [UR5] ;  /* 0x00000005ff107984 */ /* 0x002e620008000c00 */
[C---:B------:R-:W-:Y:S01]  /*2120*/  VIADD R9, R7.reuse, 0xfffffffe ;  /* 0xfffffffe07097836 */ /* 0x040fe20000000000 */
[C---:B------:R-:W-:Y:S01]  /*2130*/  IADD3.X R13, R7.reuse, 0x24, RZ, PT, PT ;  /* 0x00000024070d7810 */ /* 0x040fe20003fee4ff */
[----:B------:R-:W-:Y:S01]  /*2140*/  IMAD.WIDE R2, R7, 0x4, R4 ;  /* 0x0000000407027825 */ /* 0x000fe200078e0204 */
[----:B------:R-:W2:Y:S03]  /*2150*/  LDS.128 R20, [UR5+0x10] ;  /* 0x00001005ff147984 */ /* 0x000ea60008000c00 */
[----:B------:R-:W-:Y:S01]  /*2160*/  VIADD R9, R9, 0x24 ;  /* 0x0000002409097836 */ /* 0x000fe20000000000 */
[----:B------:R-:W3:Y:S01]  /*2170*/  LDS.128 R28, [UR5+0x20] ;  /* 0x00002005ff1c7984 */ /* 0x000ee20008000c00 */
[----:B------:R-:W-:Y:S01]  /*2180*/  IMAD.MOV.U32 R27, RZ, RZ, -0x21524111 ;  /* 0xdeadbeefff1b7424 */ /* 0x000fe200078e00ff */
[----:B------:R-:W-:Y:S01]  /*2190*/  UIADD3 UR5, UR5, 0x34, URZ ;  /* 0x0000003405057890 */ /* 0x000fe2000fffe03f */
[C---:B------:R-:W-:Y:S01]  /*21a0*/  VIADD R25, R7.reuse, 0x4 ;  /* 0x0000000407197836 */ /* 0x040fe20000000000 */
[----:B------:R4:W-:Y:S01]  /*21b0*/  STG.E desc[UR16][R2.64+0x4], R15 ;  /* 0x0000040f02007986 */ /* 0x0009e2000c101910 */
[----:B------:R-:W-:-:S02]  /*21c0*/  VIADD R6, R7, 0x6 ;  /* 0x0000000607067836 */ /* 0x000fc40000000000 */
[----:B------:R-:W-:Y:S01]  /*21d0*/  VIADD R11, R7, 0x24 ;  /* 0x00000024070b7836 */ /* 0x000fe20000000000 */
[----:B------:R5:W-:Y:S01]  /*21e0*/  STG.E desc[UR16][R2.64], R27 ;  /* 0x0000001b02007986 */ /* 0x000be2000c101910 */
[----:B------:R-:W-:-:S04]  /*21f0*/  IMAD.WIDE R8, R9, 0x4, R4 ;  /* 0x0000000409087825 */ /* 0x000fc800078e0204 */
[----:B------:R-:W-:Y:S02]  /*2200*/  VIADD R0, R7, 0x8 ;  /* 0x0000000807007836 */ /* 0x000fe40000000000 */
[----:B------:R-:W-:Y:S02]  /*2210*/  VIADD R25, R25, 0x24 ;  /* 0x0000002419197836 */ /* 0x000fe40000000000 */
[----:B----4-:R-:W-:Y:S02]  /*2220*/  VIADD R15, R6, 0x24 ;  /* 0x00000024060f7836 */ /* 0x010fe40000000000 */
[----:B------:R-:W-:-:S04]  /*2230*/  IMAD.WIDE R10, R11, 0x4, R4 ;  /* 0x000000040b0a7825 */ /* 0x000fc800078e0204 */
[----:B-----5:R-:W-:Y:S02]  /*2240*/  VIADD R3, R0, 0x24 ;  /* 0x0000002400037836 */ /* 0x020fe40000000000 */
[----:B------:R-:W-:-:S04]  /*2250*/  IMAD.WIDE R12, R13, 0x4, R4 ;  /* 0x000000040d0c7825 */ /* 0x000fc800078e0204 */
[--C-:B------:R-:W-:Y:S01]  /*2260*/  IMAD.WIDE R14, R15, 0x4, R4.reuse ;  /* 0x000000040f0e7825 */ /* 0x100fe200078e0204 */
[----:B-1----:R-:W-:Y:S03]  /*2270*/  STG.E desc[UR16][R8.64], R16 ;  /* 0x0000001008007986 */ /* 0x002fe6000c101910 */
[----:B------:R-:W-:Y:S02]  /*2280*/  IMAD.MOV.U32 R2, RZ, RZ, 0xa ;  /* 0x0000000aff027424 */ /* 0x000fe400078e00ff */
[----:B------:R-:W-:Y:S01]  /*2290*/  IMAD.MOV.U32 R0, RZ, RZ, RZ ;  /* 0x000000ffff007224 */ /* 0x000fe200078e00ff */
[----:B------:R1:W-:Y:S04]  /*22a0*/  STG.E desc[UR16][R8.64+0x4], R17 ;  /* 0x0000041108007986 */ /* 0x0003e8000c101910 */
[----:B------:R4:W-:Y:S04]  /*22b0*/  STG.E desc[UR16][R10.64], R18 ;  /* 0x000000120a007986 */ /* 0x0009e8000c101910 */
[----:B------:R4:W-:Y:S01]  /*22c0*/  STG.E desc[UR16][R10.64+0x4], R19 ;  /* 0x000004130a007986 */ /* 0x0009e2000c101910 */
[----:B-1----:R-:W-:-:S03]  /*22d0*/  IMAD.WIDE R8, R25, 0x4, R4 ;  /* 0x0000000419087825 */ /* 0x002fc600078e0204 */
[----:B--2---:R4:W-:Y:S01]  /*22e0*/  STG.E desc[UR16][R12.64], R20 ;  /* 0x000000140c007986 */ /* 0x0049e2000c101910 */
[----:B------:R-:W-:-:S03]  /*22f0*/  IMAD.WIDE R16, R3, 0x4, R4 ;  /* 0x0000000403107825 */ /* 0x000fc600078e0204 */
[----:B------:R4:W-:Y:S04]  /*2300*/  STG.E desc[UR16][R12.64+0x4], R21 ;  /* 0x000004150c007986 */ /* 0x0009e8000c101910 */
[----:B------:R4:W-:Y:S04]  /*2310*/  STG.E desc[UR16][R8.64], R22 ;  /* 0x0000001608007986 */ /* 0x0009e8000c101910 */
[----:B------:R4:W-:Y:S04]  /*2320*/  STG.E desc[UR16][R8.64+0x4], R23 ;  /* 0x0000041708007986 */ /* 0x0009e8000c101910 */
[----:B---3--:R4:W-:Y:S04]  /*2330*/  STG.E desc[UR16][R14.64], R28 ;  /* 0x0000001c0e007986 */ /* 0x0089e8000c101910 */
[----:B------:R4:W-:Y:S04]  /*2340*/  STG.E desc[UR16][R14.64+0x4], R29 ;  /* 0x0000041d0e007986 */ /* 0x0009e8000c101910 */
[----:B------:R4:W-:Y:S04]  /*2350*/  STG.E desc[UR16][R16.64], R30 ;  /* 0x0000001e10007986 */ /* 0x0009e8000c101910 */
[----:B------:R4:W-:Y:S02]  /*2360*/  STG.E desc[UR16][R16.64+0x4], R31 ;  /* 0x0000041f10007986 */ /* 0x0009e4000c101910 */
.L_x_2:
[----:B----4-:R-:W1:Y:S01]  /*2370*/  LDS.64 R16, [UR5+-0x4] ;  /* 0xfffffc05ff107984 */ /* 0x010e620008000a00 */
[C-C-:B------:R-:W-:Y:S02]  /*2380*/  IADD3 R11, R7.reuse, 0x2, R2.reuse ;  /* 0x00000002070b7810 */ /* 0x140fe40007ffe002 */
[C-C-:B------:R-:W-:Y:S01]  /*2390*/  IADD3 R9, R7.reuse, 0x24, R2.reuse ;  /* 0x0000002407097810 */ /* 0x140fe20007ffe002 */
[----:B------:R-:W2:Y:S01]  /*23a0*/  LDS.64 R18, [UR5+0x4] ;  /* 0x00000405ff127984 */ /* 0x000ea20008000a00 */
[--C-:B------:R-:W-:Y:S01]  /*23b0*/  IADD3 R13, R7, 0x4, R2.reuse ;  /* 0x00000004070d7810 */ /* 0x100fe20007ffe002 */
[----:B------:R-:W-:Y:S01]  /*23c0*/  VIADD R11, R11, 0x24 ;  /* 0x000000240b0b7836 */ /* 0x000fe20000000000 */
[----:B------:R-:W-:Y:S01]  /*23d0*/  IADD3 R15, R7, 0x6, R2 ;  /* 0x00000006070f7810 */ /* 0x000fe20007ffe002 */
[----:B------:R-:W3:Y:S01]  /*23e0*/  LDS.64 R20, [UR5+0xc] ;  /* 0x00000c05ff147984 */ /* 0x000ee20008000a00 */
[----:B------:R-:W-:Y:S01]  /*23f0*/  IMAD.WIDE R8, R9, 0x4, R4 ;  /* 0x0000000409087825 */ /* 0x000fe200078e0204 */
[----:B------:R-:W-:-:S02]  /*2400*/  IADD3 R3, R7, 0x8, R2 ;  /* 0x0000000807037810 */ /* 0x000fc40007ffe002 */
[----:B------:R-:W4:Y:S01]  /*2410*/  LDS.64 R22, [UR5+0x14] ;  /* 0x00001405ff167984 */ /* 0x000f220008000a00 */
[----:B------:R-:W-:Y:S01]  /*2420*/  IMAD.WIDE R10, R11, 0x4, R4 ;  /* 0x000000040b0a7825 */ /* 0x000fe200078e0204 */
[--C-:B------:R-:W-:Y:S02]  /*2430*/  IADD3 R6, R7, 0xc, R2.reuse ;  /* 0x0000000c07067810 */ /* 0x100fe40007ffe002 */
[----:B------:R-:W5:Y:S01]  /*2440*/  LDS.64 R24, [UR5+0x1c] ;  /* 0x00001c05ff187984 */ /* 0x000f620008000a00 */
[----:B------:R-:W-:Y:S01]  /*2450*/  VIADD R13, R13, 0x24 ;  /* 0x000000240d0d7836 */ /* 0x000fe20000000000 */
[----:B------:R-:W-:Y:S01]  /*2460*/  IADD3 R36, R7, 0x14, R2 ;  /* 0x0000001407247810 */ /* 0x000fe20007ffe002 */
[----:B------:R-:W-:Y:S01]  /*2470*/  VIADD R15, R15, 0x24 ;  /* 0x000000240f0f7836 */ /* 0x000fe20000000000 */
[----:B------:R-:W3:Y:S01]  /*2480*/  LDS.64 R26, [UR5+0x24] ;  /* 0x00002405ff1a7984 */ /* 0x000ee20008000a00 */
[----:B------:R-:W-:-:S03]  /*2490*/  IMAD.WIDE R12, R13, 0x4, R4 ;  /* 0x000000040d0c7825 */ /* 0x000fc600078e0204 */
[----:B------:R-:W4:Y:S01]  /*24a0*/  LDS.64 R28, [UR5+0x2c] ;  /* 0x00002c05ff1c7984 */ /* 0x000f220008000a00 */
[----:B------:R-:W-:Y:S02]  /*24b0*/  VIADD R3, R3, 0x24 ;  /* 0x0000002403037836 */ /* 0x000fe40000000000 */
[--C-:B------:R-:W-:Y:S01]  /*24c0*/  IMAD.WIDE R14, R15, 0x4, R4.reuse ;  /* 0x000000040f0e7825 */ /* 0x100fe200078e0204 */
[----:B------:R-:W4:Y:S04]  /*24d0*/  LDS.64 R30, [UR5+0x34] ;  /* 0x00003405ff1e7984 */ /* 0x000f280008000a00 */
[----:B------:R-:W4:Y:S04]  /*24e0*/  LDS.64 R32, [UR5+0x3c] ;  /* 0x00003c05ff207984 */ /* 0x000f280008000a00 */
[----:B------:R-:W4:Y:S04]  /*24f0*/  LDS.64 R34, [UR5+0x44] ;  /* 0x00004405ff227984 */ /* 0x000f280008000a00 */
[----:B-1----:R-:W-:Y:S04]  /*2500*/  STG.E desc[UR16][R8.64], R16 ;  /* 0x0000001008007986 */ /* 0x002fe8000c101910 */
[----:B------:R1:W-:Y:S04]  /*2510*/  STG.E desc[UR16][R8.64+0x4], R17 ;  /* 0x0000041108007986 */ /* 0x0003e8000c101910 */
[----:B--2---:R2:W-:Y:S04]  /*2520*/  STG.E desc[UR16][R10.64], R18 ;  /* 0x000000120a007986 */ /* 0x0045e8000c101910 */
[----:B------:R5:W-:Y:S04]  /*2530*/  STG.E desc[UR16][R10.64+0x4], R19 ;  /* 0x000004130a007986 */ /* 0x000be8000c101910 */
[----:B------:R-:W4:Y:S01]  /*2540*/  LDS.64 R16, [UR5+0x4c] ;  /* 0x00004c05ff107984 */ /* 0x000f220008000a00 */
[----:B-1----:R-:W-:Y:S01]  /*2550*/  IMAD.WIDE R8, R3, 0x4, R4 ;  /* 0x0000000403087825 */ /* 0x002fe200078e0204 */
[----:B------:R-:W-:-:S02]  /*2560*/  IADD3 R3, R7, 0xe, R2 ;  /* 0x0000000e07037810 */ /* 0x000fc40007ffe002 */
[----:B--2---:R-:W-:Y:S01]  /*2570*/  IADD3 R18, R7, 0xa, R2 ;  /* 0x0000000a07127810 */ /* 0x004fe20007ffe002 */
[----:B---3--:R-:W-:Y:S04]  /*2580*/  STG.E desc[UR16][R12.64], R20 ;  /* 0x000000140c007986 */ /* 0x008fe8000c101910 */
[----:B-----5:R-:W-:Y:S01]  /*2590*/  VIADD R11, R18, 0x24 ;  /* 0x00000024120b7836 */ /* 0x020fe20000000000 */
[----:B------:R1:W-:Y:S03]  /*25a0*/  STG.E desc[UR16][R12.64+0x4], R21 ;  /* 0x000004150c007986 */ /* 0x0003e6000c101910 */
[----:B------:R-:W-:Y:S01]  /*25b0*/  IMAD.WIDE R10, R11, 0x4, R4 ;  /* 0x000000040b0a7825 */ /* 0x000fe200078e0204 */
[----:B------:R-:W2:Y:S04]  /*25c0*/  LDS.64 R18, [UR5+0x54] ;  /* 0x00005405ff127984 */ /* 0x000ea80008000a00 */
[----:B------:R-:W3:Y:S04]  /*25d0*/  LDS.64 R20, [UR5+0x5c] ;  /* 0x00005c05ff147984 */ /* 0x000ee80008000a00 */
[----:B----4-:R-:W-:Y:S01]  /*25e0*/  STG.E desc[UR16][R14.64], R22 ;  /* 0x000000160e007986 */ /* 0x010fe2000c101910 */
[----:B-1----:R-:W-:Y:S01]  /*25f0*/  VIADD R13, R6, 0x24 ;  /* 0x00000024060d7836 */ /* 0x002fe20000000000 */
[----:B------:R-:W-:-:S02]  /*2600*/  IADD3 R6, R7, 0x10, R2 ;  /* 0x0000001007067810 */ /* 0x000fc40007ffe002 */
[----:B------:R1:W-:Y:S01]  /*2610*/  STG.E desc[UR16][R14.64+0x4], R23 ;  /* 0x000004170e007986 */ /* 0x0003e2000c101910 */
[----:B------:R-:W-:-:S03]  /*2620*/  IMAD.WIDE R12, R13, 0x4, R4 ;  /* 0x000000040d0c7825 */ /* 0x000fc600078e0204 */
[----:B------:R-:W4:Y:S04]  /*2630*/  LDS.64 R22, [UR5+0x64] ;  /* 0x00006405ff167984 */ /* 0x000f280008000a00 */
[----:B------:R-:W-:Y:S01]  /*2640*/  STG.E desc[UR16][R8.64], R24 ;  /* 0x0000001808007986 */ /* 0x000fe2000c101910 */
[----:B-1----:R-:W-:Y:S01]  /*2650*/  VIADD R15, R3, 0x24 ;  /* 0x00000024030f7836 */ /* 0x002fe20000000000 */
[----:B------:R-:W-:Y:S02]  /*2660*/  IADD3 R3, R7, 0x12, R2 ;  /* 0x0000001207037810 */ /* 0x000fe40007ffe002 */
[----:B------:R1:W-:Y:S01]  /*2670*/  STG.E desc[UR16][R8.64+0x4], R25 ;  /* 0x0000041908007986 */ /* 0x0003e2000c101910 */
[----:B------:R-:W-:-:S03]  /*2680*/  IMAD.WIDE R14, R15, 0x4, R4 ;  /* 0x000000040f0e7825 */ /* 0x000fc600078e0204 */
[----:B------:R-:W-:Y:S01]  /*2690*/  STG.E desc[UR16][R10.64], R26 ;  /* 0x0000001a0a007986 */ /* 0x000fe2000c101910 */
[----:B------:R-:W-:-:S03]  /*26a0*/  VIADD R3, R3, 0x24 ;  /* 0x0000002403037836 */ /* 0x000fc60000000000 */
[----:B------:R5:W-:Y:S04]  /*26b0*/  STG.E desc[UR16][R10.64+0x4], R27 ;  /* 0x0000041b0a007986 */ /* 0x000be8000c101910 */
[----:B------:R-:W2:Y:S01]  /*26c0*/  LDS.64 R24, [UR5+0x6c] ;  /* 0x00006c05ff187984 */ /* 0x000ea20008000a00 */
[----:B-1----:R-:W-:Y:S01]  /*26d0*/  VIADD R9, R6, 0x24 ;  /* 0x0000002406097836 */ /* 0x002fe20000000000 */
[----:B------:R-:W-:Y:S02]  /*26e0*/  IADD3 R6, R7, 0x16, R2 ;  /* 0x0000001607067810 */ /* 0x000fe40007ffe002 */
[----:B------:R-:W1:Y:S01]  /*26f0*/  LDS.64 R26, [UR5+0x74] ;  /* 0x00007405ff1a7984 */ /* 0x000e620008000a00 */
[----:B------:R-:W-:-:S03]  /*2700*/  IMAD.WIDE R8, R9, 0x4, R4 ;  /* 0x0000000409087825 */ /* 0x000fc600078e0204 */
[----:B------:R-:W-:Y:S01]  /*2710*/  STG.E desc[UR16][R12.64], R28 ;  /* 0x0000001c0c007986 */ /* 0x000fe2000c101910 */
[----:B-----5:R-:W-:Y:S01]  /*2720*/  IMAD.WIDE R10, R3, 0x4, R4 ;  /* 0x00000004030a7825 */ /* 0x020fe200078e0204 */
[--C-:B------:R-:W-:Y:S02]  /*2730*/  IADD3 R3, R7, 0x18, R2.reuse ;  /* 0x0000001807037810 */ /* 0x100fe40007ffe002 */
[----:B------:R5:W-:Y:S03]  /*2740*/  STG.E desc[UR16][R12.64+0x4], R29 ;  /* 0x0000041d0c007986 */ /* 0x000be6000c101910 */
[----:B------:R-:W-:Y:S01]  /*2750*/  VIADD R3, R3, 0x24 ;  /* 0x0000002403037836 */ /* 0x000fe20000000000 */
[----:B------:R-:W1:Y:S04]  /*2760*/  LDS.64 R28, [UR5+0x7c] ;  /* 0x00007c05ff1c7984 */ /* 0x000e680008000a00 */
[----:B------:R-:W-:Y:S04]  /*2770*/  STG.E desc[UR16][R14.64], R30 ;  /* 0x0000001e0e007986 */ /* 0x000fe8000c101910 */
[----:B------:R3:W-:Y:S01]  /*2780*/  STG.E desc[UR16][R14.64+0x4], R31 ;  /* 0x0000041f0e007986 */ /* 0x0007e2000c101910 */
[----:B-----5:R-:W-:Y:S01]  /*2790*/  VIADD R13, R36, 0x24 ;  /* 0x00000024240d7836 */ /* 0x020fe20000000000 */
[----:B------:R-:W-:-:S02]  /*27a0*/  IADD3 R36, R7, 0x1a, R2 ;  /* 0x0000001a07247810 */ /* 0x000fc40007ffe002 */
[----:B------:R-:W5:Y:S01]  /*27b0*/  LDS.64 R30, [UR5+0x84] ;  /* 0x00008405ff1e7984 */ /* 0x000f620008000a00 */
[----:B------:R-:W-:-:S03]  /*27c0*/  IMAD.WIDE R12, R13, 0x4, R4 ;  /* 0x000000040d0c7825 */ /* 0x000fc600078e0204 */
[----:B------:R-:W-:Y:S01]  /*27d0*/  STG.E desc[UR16][R8.64], R32 ;  /* 0x0000002008007986 */ /* 0x000fe2000c101910 */
[----:B---3--:R-:W-:-:S03]  /*27e0*/  VIADD R15, R6, 0x24 ;  /* 0x00000024060f7836 */ /* 0x008fc60000000000 */
[----:B------:R3:W-:Y:S01]  /*27f0*/  STG.E desc[UR16][R8.64+0x4], R33 ;  /* 0x0000042108007986 */ /* 0x0007e2000c101910 */
[----:B------:R-:W-:Y:S01]  /*2800*/  IADD3 R6, R7, 0x1c, R2 ;  /* 0x0000001c07067810 */ /* 0x000fe20007ffe002 */
[--C-:B------:R-:W-:Y:S02]  /*2810*/  IMAD.WIDE R14, R15, 0x4, R4.reuse ;  /* 0x000000040f0e7825 */ /* 0x100fe400078e0204 */
[----:B------:R-:W-:Y:S04]  /*2820*/  STG.E desc[UR16][R10.64], R34 ;  /* 0x000000220a007986 */ /* 0x000fe8000c101910 */
[----:B------:R1:W-:Y:S01]  /*2830*/  STG.E desc[UR16][R10.64+0x4], R35 ;  /* 0x000004230a007986 */ /* 0x0003e2000c101910 */
[----:B---3--:R-:W-:-:S03]  /*2840*/  IMAD.WIDE R8, R3, 0x4, R4 ;  /* 0x0000000403087825 */ /* 0x008fc600078e0204 */
[----:B------:R-:W3:Y:S01]  /*2850*/  LDS.64 R32, [UR5+0x8c] ;  /* 0x00008c05ff207984 */ /* 0x000ee20008000a00 */
[----:B------:R-:W-:-:S03]  /*2860*/  IADD3 R3, R7, 0x1e, R2 ;  /* 0x0000001e07037810 */ /* 0x000fc60007ffe002 */
[----:B------:R-:W3:Y:S01]  /*2870*/  LDS.64 R34, [UR5+0x94] ;  /* 0x00009405ff227984 */ /* 0x000ee20008000a00 */
[----:B-1----:R-:W-:-:S03]  /*2880*/  VIADD R11, R36, 0x24 ;  /* 0x00000024240b7836 */ /* 0x002fc60000000000 */
[----:B------:R-:W-:Y:S01]  /*2890*/  STG.E desc[UR16][R12.64], R16 ;  /* 0x000000100c007986 */ /* 0x000fe2000c101910 */
[----:B------:R-:W-:-:S03]  /*28a0*/  IMAD.WIDE R10, R11, 0x4, R4 ;  /* 0x000000040b0a7825 */ /* 0x000fc600078e0204 */
[----:B------:R1:W-:Y:S04]  /*28b0*/  STG.E desc[UR16][R12.64+0x4], R17 ;  /* 0x000004110c007986 */ /* 0x0003e8000c101910 */
[----:B--2---:R-:W-:Y:S04]  /*28c0*/  STG.E desc[UR16][R14.64], R18 ;  /* 0x000000120e007986 */ /* 0x004fe8000c101910 */
[----:B------:R2:W-:Y:S04]  /*28d0*/  STG.E desc[UR16][R14.64+0x4], R19 ;  /* 0x000004130e007986 */ /* 0x0005e8000c101910 */
[----:B------:R-:W3:Y:S01]  /*28e0*/  LDS.64 R36, [UR5+0x9c] ;  /* 0x00009c05ff247984 */ /* 0x000ee20008000a00 */
[----:B-1----:R-:W-:Y:S01]  /*28f0*/  VIADD R13, R6, 0x24 ;  /* 0x00000024060d7836 */ /* 0x002fe20000000000 */
[----:B------:R-:W-:-:S02]  /*2900*/  IADD3 R6, R7, 0x24, R2 ;  /* 0x0000002407067810 */ /* 0x000fc40007ffe002 */
[----:B------:R-:W-:Y:S01]  /*2910*/  STG.E desc[UR16][R8.64], R20 ;  /* 0x0000001408007986 */ /* 0x000fe2000c101910 */
[----:B------:R-:W-:Y:S01]  /*2920*/  IMAD.WIDE R12, R13, 0x4, R4 ;  /* 0x000000040d0c7825 */ /* 0x000fe200078e0204 */
[--C-:B------:R-:W-:Y:S02]  /*2930*/  IADD3 R17, R7, 0x28, R2.reuse ;  /* 0x0000002807117810 */ /* 0x100fe40007ffe002 */
[----:B------:R1:W-:Y:S01]  /*2940*/  STG.E desc[UR16][R8.64+0x4], R21 ;  /* 0x0000041508007986 */ /* 0x0003e2000c101910 */
[----:B--2---:R-:W-:Y:S01]  /*2950*/  VIADD R15, R3, 0x24 ;  /* 0x00000024030f7836 */ /* 0x004fe20000000000 */
[----:B------:R-:W-:Y:S01]  /*2960*/  IADD3 R3, R7, 0x20, R2 ;  /* 0x0000002007037810 */ /* 0x000fe20007ffe002 */
[----:B------:R-:W-:Y:S01]  /*2970*/  VIADD R17, R17, 0x24 ;  /* 0x0000002411117836 */ /* 0x000fe20000000000 */
[----:B------:R-:W2:Y:S01]  /*2980*/  LDS.64 R38, [UR5+0xa4] ;  /* 0x0000a405ff267984 */ /* 0x000ea20008000a00 */
[----:B------:R-:W-:-:S03]  /*2990*/  IMAD.WIDE R14, R15, 0x4, R4 ;  /* 0x000000040f0e7825 */ /* 0x000fc600078e0204 */
[----:B------:R-:W2:Y:S01]  /*29a0*/  LDS.64 R20, [UR5+0xac] ;  /* 0x0000ac05ff147984 */ /* 0x000ea20008000a00 */
[----:B------:R-:W-:-:S03]  /*29b0*/  IMAD.WIDE R16, R17, 0x4, R4 ;  /* 0x0000000411107825 */ /* 0x000fc600078e0204 */
[----:B------:R-:W2:Y:S01]  /*29c0*/  LDS.64 R40, [UR5+0xb4] ;  /* 0x0000b405ff287984 */ /* 0x000ea20008000a00 */
[----:B-1----:R-:W-:Y:S01]  /*29d0*/  VIADD R9, R3, 0x24 ;  /* 0x0000002403097836 */ /* 0x002fe20000000000 */
[----:B------:R-:W-:Y:S02]  /*29e0*/  IADD3 R3, R7, 0x22, R2 ;  /* 0x0000002207037810 */ /* 0x000fe40007ffe002 */
[----:B------:R-:W1:Y:S01]  /*29f0*/  LDS.64 R18, [UR5+0xbc] ;  /* 0x0000bc05ff127984 */ /* 0x000e620008000a00 */
[----:B------:R-:W-:Y:S01]  /*2a00*/  IMAD.WIDE R8, R9, 0x4, R4 ;  /* 0x0000000409087825 */ /* 0x000fe200078e0204 */
[----:B------:R-:W-:Y:S02]  /*2a10*/  UIADD3 UR5, UR5, 0xc8, URZ ;  /* 0x000000c805057890 */ /* 0x000fe4000fffe03f */
[----:B----4-:R-:W-:Y:S04]  /*2a20*/  STG.E desc[UR16][R10.64], R22 ;  /* 0x000000160a007986 */ /* 0x010fe8000c101910 */
[----:B------:R4:W-:Y:S04]  /*2a30*/  STG.E desc[UR16][R10.64+0x4], R23 ;  /* 0x000004170a007986 */ /* 0x0009e8000c101910 */
[----:B------:R-:W-:Y:S04]  /*2a40*/  STG.E desc[UR16][R12.64], R24 ;  /* 0x000000180c007986 */ /* 0x000fe8000c101910 */
[----:B------:R3:W-:Y:S01]  /*2a50*/  STG.E desc[UR16][R12.64+0x4], R25 ;  /* 0x000004190c007986 */ /* 0x0007e2000c101910 */
[----:B----4-:R-:W-:Y:S01]  /*2a60*/  VIADD R11, R3, 0x24 ;  /* 0x00000024030b7836 */ /* 0x010fe20000000000 */
[----:B------:R-:W-:-:S02]  /*2a70*/  IADD3 R3, R7, 0x26, R2 ;  /* 0x0000002607037810 */ /* 0x000fc40007ffe002 */
[----:B------:R-:W-:Y:S01]  /*2a80*/  STG.E desc[UR16][R14.64], R26 ;  /* 0x0000001a0e007986 */ /* 0x000fe2000c101910 */
[----:B------:R-:W-:Y:S01]  /*2a90*/  IADD3 R23, R7, 0x2c, R2 ;  /* 0x0000002c07177810 */ /* 0x000fe20007ffe002 */
[----:B------:R-:W-:Y:S02]  /*2aa0*/  IMAD.WIDE R10, R11, 0x4, R4 ;  /* 0x000000040b0a7825 */ /* 0x000fe400078e0204 */
[----:B------:R4:W-:Y:S02]  /*2ab0*/  STG.E desc[UR16][R14.64+0x4], R27 ;  /* 0x0000041b0e007986 */ /* 0x0009e4000c101910 */
[----:B------:R-:W-:Y:S02]  /*2ac0*/  VIADD R3, R3, 0x24 ;  /* 0x0000002403037836 */ /* 0x000fe40000000000 */
[----:B---3--:R-:W-:Y:S01]  /*2ad0*/  VIADD R13, R6, 0x24 ;  /* 0x00000024060d7836 */ /* 0x008fe20000000000 */
[----:B------:R-:W-:Y:S01]  /*2ae0*/  STG.E desc[UR16][R8.64], R28 ;  /* 0x0000001c08007986 */ /* 0x000fe2000c101910 */
[----:B------:R-:W-:Y:S01]  /*2af0*/  IADD3 R6, R7, 0x2e, R2 ;  /* 0x0000002e07067810 */ /* 0x000fe20007ffe002 */
[----:B------:R-:W-:-:S02]  /*2b00*/  VIADD R23, R23, 0x24 ;  /* 0x0000002417177836 */ /* 0x000fc40000000000 */
[----:B------:R3:W-:Y:S01]  /*2b10*/  STG.E desc[UR16][R8.64+0x4], R29 ;  /* 0x0000041d08007986 */ /* 0x0007e2000c101910 */
[----:B------:R-:W-:-:S03]  /*2b20*/  IMAD.WIDE R12, R13, 0x4, R4 ;  /* 0x000000040d0c7825 */ /* 0x000fc600078e0204 */
[----:B-----5:R-:W-:Y:S01]  /*2b30*/  STG.E desc[UR16][R10.64], R30 ;  /* 0x0000001e0a007986 */ /* 0x020fe2000c101910 */
[----:B----4-:R-:W-:Y:S01]  /*2b40*/  IMAD.WIDE R14, R3, 0x4, R4 ;  /* 0x00000004030e7825 */ /* 0x010fe200078e0204 */
[--C-:B------:R-:W-:Y:S02]  /*2b50*/  IADD3 R3, R7, 0x2a, R2.reuse ;  /* 0x0000002a07037810 */ /* 0x100fe40007ffe002 */
[----:B------:R4:W-:Y:S03]  /*2b60*/  STG.E desc[UR16][R10.64+0x4], R31 ;  /* 0x0000041f0a007986 */ /* 0x0009e6000c101910 */
[----:B------:R-:W-:Y:S01]  /*2b70*/  VIADD R3, R3, 0x24 ;  /* 0x0000002403037836 */ /* 0x000fe20000000000 */
[----:B---3--:R-:W-:Y:S01]  /*2b80*/  IADD3 R9, R7, 0x30, R2 ;  /* 0x0000003007097810 */ /* 0x008fe20007ffe002 */
[----:B------:R-:W-:Y:S01]  /*2b90*/  STG.E desc[UR16][R12.64], R32 ;  /* 0x000000200c007986 */ /* 0x000fe2000c101910 */
[----:B------:R-:W-:-:S03]  /*2ba0*/  IADD3 R2, P0, R2, 0x32, RZ ;  /* 0x0000003202027810 */ /* 0x000fc60007f1e0ff */
[----:B------:R-:W-:Y:S01]  /*2bb0*/  VIADD R9, R9, 0x24 ;  /* 0x0000002409097836 */ /* 0x000fe20000000000 */
[----:B------:R3:W-:Y:S01]  /*2bc0*/  STG.E desc[UR16][R12.64+0x4], R33 ;  /* 0x000004210c007986 */ /* 0x0007e2000c101910 */
[----:B------:R-:W-:Y:S01]  /*2bd0*/  IMAD.X R0, RZ, RZ, R0, P0 ;  /* 0x000000ffff007224 */ /* 0x000fe200000e0600 */
[----:B------:R-:W-:Y:S01]  /*2be0*/  ISETP.GE.U32.AND P0, PT, R2, 0x1fe, PT ;  /* 0x000001fe0200780c */ /* 0x000fe20003f06070 */
[--C-:B----4-:R-:W-:Y:S01]  /*2bf0*/  IMAD.WIDE R10, R3, 0x4, R4.reuse ;  /* 0x00000004030a7825 */ /* 0x110fe200078e0204 */
[----:B------:R-:W-:Y:S02]  /*2c00*/  STG.E desc[UR16][R14.64], R34 ;  /* 0x000000220e007986 */ /* 0x000fe4000c101910 */
[----:B------:R-:W-:Y:S01]  /*2c10*/  ISETP.GE.U32.AND.EX P0, PT, R0, RZ, PT, P0 ;  /* 0x000000ff0000720c */ /* 0x000fe20003f06100 */
[----:B------:R-:W-:Y:S01]  /*2c20*/  VIADD R3, R6, 0x24 ;  /* 0x0000002406037836 */ /* 0x000fe20000000000 */
[----:B------:R5:W-:Y:S01]  /*2c30*/  STG.E desc[UR16][R14.64+0x4], R35 ;  /* 0x000004230e007986 */ /* 0x000be2000c101910 */
[----:B------:R-:W-:-:S03]  /*2c40*/  IMAD.WIDE R8, R9, 0x4, R4 ;  /* 0x0000000409087825 */ /* 0x000fc600078e0204 */
[----:B------:R4:W-:Y:S01]  /*2c50*/  STG.E desc[UR16][R16.64], R36 ;  /* 0x0000002410007986 */ /* 0x0009e2000c101910 */
[----:B---3--:R-:W-:-:S03]  /*2c60*/  IMAD.WIDE R12, R23, 0x4, R4 ;  /* 0x00000004170c7825 */ /* 0x008fc600078e0204 */
[----:B------:R4:W-:Y:S01]  /*2c70*/  STG.E desc[UR16][R16.64+0x4], R37 ;  /* 0x0000042510007986 */ /* 0x0009e2000c101910 */
[----:B-----5:R-:W-:-:S03]  /*2c80*/  IMAD.WIDE R14, R3, 0x4, R4 ;  /* 0x00000004030e7825 */ /* 0x020fc600078e0204 */
[----:B--2---:R4:W-:Y:S04]  /*2c90*/  STG.E desc[UR16][R10.64], R38 ;  /* 0x000000260a007986 */ /* 0x0049e8000c101910 */
[----:B------:R4:W-:Y:S04]  /*2ca0*/  STG.E desc[UR16][R10.64+0x4], R39 ;  /* 0x000004270a007986 */ /* 0x0009e8000c101910 */
[----:B------:R4:W-:Y:S04]  /*2cb0*/  STG.E desc[UR16][R12.64], R20 ;  /* 0x000000140c007986 */ /* 0x0009e8000c101910 */
[----:B------:R4:W-:Y:S04]  /*2cc0*/  STG.E desc[UR16][R12.64+0x4], R21 ;  /* 0x000004150c007986 */ /* 0x0009e8000c101910 */
[----:B------:R4:W-:Y:S04]  /*2cd0*/  STG.E desc[UR16][R14.64], R40 ;  /* 0x000000280e007986 */ /* 0x0009e8000c101910 */
[----:B------:R4:W-:Y:S04]  /*2ce0*/  STG.E desc[UR16][R14.64+0x4], R41 ;  /* 0x000004290e007986 */ /* 0x0009e8000c101910 */
[----:B-1----:R4:W-:Y:S04]  /*2cf0*/  STG.E desc[UR16][R8.64], R18 ;  /* 0x0000001208007986 */ /* 0x0029e8000c101910 */
[----:B------:R4:W-:Y:S01]  /*2d00*/  STG.E desc[UR16][R8.64+0x4], R19 ;  /* 0x0000041308007986 */ /* 0x0009e2000c101910 */
[----:B------:R-:W-:Y:S05]  /*2d10*/  @!P0 BRA `(.L_x_2) ;  /* 0xfffffff400948947 */ /* 0x000fea000383ffff */
[----:B------:R-:W-:Y:S05]  /*2d20*/  EXIT ;  /* 0x000000000000794d */ /* 0x000fea0003800000 */
.L_x_3:
[----:B------:R-:W-:-:S00]  /*2d30*/  BRA `(.L_x_3) ;  /* 0xfffffffc00fc7947 */ /* 0x000fc0000383ffff */
[----:B------:R-:W-:-:S00]  /*2d40*/  NOP ;  /* 0x0000000000007918 */ /* 0x000fc00000000000 */
        /* <DEDUP_REMOVED lines=11> */
.L_x_4:


//--------------------- .nv.shared.matmul_kernel_profile --------------------------
	.section	.nv.shared.matmul_kernel_profile,"aw",@nobits
	.sectionflags	@""
	.align	16
	.zero		1024


//--------------------- .nv.constant0.matmul_kernel_profile --------------------------
	.section	.nv.constant0.matmul_kernel_profile,"a",@progbits
	.sectionflags	@""
	.align	4
.nv.constant0.matmul_kernel_profile:
	.zero		584
